	.target	sm_100a

	.elftype	@"ET_EXEC"


//--------------------- .note.nv.tkinfo           --------------------------
	.section	.note.nv.tkinfo,"",@"SHT_NOTE"
	.sectionflags	@"SHF_NOTE_NV_TKINFO"
	.tkinfo
        /*0018*/ 	.word	0x00000002
        /*0030*/ 	.string	""
        /*0030*/ 	.string	"ptxas"
        /*0030*/ 	.string	"Cuda compilation tools, release 13.0, V13.0.88"
        /*0030*/ 	.string	"Build cuda_13.0.r13.0/compiler.36424714_0"
        /*0030*/ 	.string	"-arch sm_100a -m 64 "



//--------------------- .note.nv.cuinfo           --------------------------
	.section	.note.nv.cuinfo,"",@"SHT_NOTE"
	.sectionflags	@"SHF_NOTE_NV_CUINFO"
        /*0018*/ 	.short	0x0002
        /*001a*/ 	.short	0x0064
        /*001c*/ 	.short	0x0082
	.zero		2


//--------------------- .nv.info                  --------------------------
	.section	.nv.info,"",@"SHT_CUDA_INFO"
	.align	4


	//----- nvinfo : EIATTR_REGCOUNT
	.align		4
        /*0000*/ 	.byte	0x04, 0x2f
        /*0002*/ 	.short	(.L_19 - .L_18)
	.align		4
.L_18:
        /*0004*/ 	.word	index@(_ZN7cutlass13device_kernelINS_4conv6kernel13ConvUniversalINS1_16ConvProblemShapeILNS1_8OperatorE1ELi2EEENS1_10collective14CollectiveConvINS1_47MainloopSm100TmaUmmaWarpSpecializedImplicitGemmILS5_1ELi32ELi2ELi1ELi2EN4cute5tupleIJNSA_1CILi2EEENSC_ILi1EEESE_EEEEENSB_IJNSC_ILi256EEENSC_ILi128EEENSB_IJNSC_ILi32EEEEEEEEENS_12float_e4m3_tESM_NSA_8TiledMMAINSA_8MMA_AtomIJNSA_10MMA_TraitsINSA_25SM100_MMA_F8F6F4_2x1SM_SSEJSM_SM_fSH_SI_NSA_17integral_constantINSA_4UMMA5MajorELST_0EEENSR_IST_LST_1EEENSR_INSS_7ScaleInELSW_0EEESX_EEEEEENSA_6LayoutINSB_IJSE_SE_SE_EEENSB_IJNSC_ILi0EEES12_S12_EEEEENSB_IJNSA_10UnderscoreES15_S15_EEEEENS7_6detail27Sm100ImplicitGemmTileTraitsINSA_25SM100_TMA_2SM_LOAD_IM2COLENSA_14ComposedLayoutINSA_7SwizzleILi1ELi4ELi3EEENSA_18smem_ptr_flag_bitsILi8EEENS10_INSB_IJNSC_ILi8EEESJ_EEENSB_IJSJ_SE_EEEEEEEvEENS19_INSA_18SM100_TMA_2SM_LOADENS1B_INS1C_ILi2ELi4ELi3EEES1F_NS10_INSB_IJNSC_ILi64EEES1G_EEENSB_IJSE_S1O_EEEEEEEvEEEENS_8epilogue10collective18CollectiveEpilogueINS1V_23Sm100TmaWarpSpecializedILi2ELi2ELi64ELb0ELb0EEEJNSB_IJSI_SI_SK_EEENSB_IJNS10_ISI_SE_EENS10_IS1O_SE_EEEEESM_NSB_IJNSB_IJlllEEESE_S12_EEESM_S25_NS1V_6fusion15FusionCallbacksIS1Z_NS26_17LinearCombinationISM_fSM_fLNS_15FloatRoundStyleE2EEES20_S23_JEEENSA_5SM1004TMEM4LOAD26SM100_TMEM_LOAD_32dp32b64xENSA_20SM90_TMA_LOAD_IM2COLENS1B_IS1N_S1F_NS10_INSB_IJS1G_S1O_EEENSB_IJS1O_SE_EEEEEEENSA_39AutoVectorizingCopyWithAssumedAlignmentILi128EEENSA_21SM90_TMA_STORE_IM2COLES2K_S2M_S2M_EEEvvEEEEvNT_6ParamsE)
        /*0008*/ 	.word	0x000000d1


	//----- nvinfo : EIATTR_FRAME_SIZE
	.align		4
.L_19:
        /*000c*/ 	.byte	0x04, 0x11
        /*000e*/ 	.short	(.L_21 - .L_20)
	.align		4
.L_20:
        /*0010*/ 	.word	index@($__internal_2_$__cuda_sm10x_tcgen05_guardrail_trap_unallocated_columns_being_dealloced)
        /*0014*/ 	.word	0x00000008


	//----- nvinfo : EIATTR_FRAME_SIZE
	.align		4
.L_21:
        /*0018*/ 	.byte	0x04, 0x11
        /*001a*/ 	.short	(.L_23 - .L_22)
	.align		4
.L_22:
        /*001c*/ 	.word	index@($__internal_1_$__cuda_sm10x_tcgen05_guardrail_trap_phase_invalid_during_alloc)
        /*0020*/ 	.word	0x00000008


	//----- nvinfo : EIATTR_FRAME_SIZE
	.align		4
.L_23:
        /*0024*/ 	.byte	0x04, 0x11
        /*0026*/ 	.short	(.L_25 - .L_24)
	.align		4
.L_24:
        /*0028*/ 	.word	index@($__internal_0_$__cuda_sm10x_tcgen05_guardrail_trap_col_being_dealloced_not_returned_by_alloc)
        /*002c*/ 	.word	0x00000008


	//----- nvinfo : EIATTR_FRAME_SIZE
	.align		4
.L_25:
        /*0030*/ 	.byte	0x04, 0x11
        /*0032*/ 	.short	(.L_27 - .L_26)
	.align		4
.L_26:
        /*0034*/ 	.word	index@(_ZN7cutlass13device_kernelINS_4conv6kernel13ConvUniversalINS1_16ConvProblemShapeILNS1_8OperatorE1ELi2EEENS1_10collective14CollectiveConvINS1_47MainloopSm100TmaUmmaWarpSpecializedImplicitGemmILS5_1ELi32ELi2ELi1ELi2EN4cute5tupleIJNSA_1CILi2EEENSC_ILi1EEESE_EEEEENSB_IJNSC_ILi256EEENSC_ILi128EEENSB_IJNSC_ILi32EEEEEEEEENS_12float_e4m3_tESM_NSA_8TiledMMAINSA_8MMA_AtomIJNSA_10MMA_TraitsINSA_25SM100_MMA_F8F6F4_2x1SM_SSEJSM_SM_fSH_SI_NSA_17integral_constantINSA_4UMMA5MajorELST_0EEENSR_IST_LST_1EEENSR_INSS_7ScaleInELSW_0EEESX_EEEEEENSA_6LayoutINSB_IJSE_SE_SE_EEENSB_IJNSC_ILi0EEES12_S12_EEEEENSB_IJNSA_10UnderscoreES15_S15_EEEEENS7_6detail27Sm100ImplicitGemmTileTraitsINSA_25SM100_TMA_2SM_LOAD_IM2COLENSA_14ComposedLayoutINSA_7SwizzleILi1ELi4ELi3EEENSA_18smem_ptr_flag_bitsILi8EEENS10_INSB_IJNSC_ILi8EEESJ_EEENSB_IJSJ_SE_EEEEEEEvEENS19_INSA_18SM100_TMA_2SM_LOADENS1B_INS1C_ILi2ELi4ELi3EEES1F_NS10_INSB_IJNSC_ILi64EEES1G_EEENSB_IJSE_S1O_EEEEEEEvEEEENS_8epilogue10collective18CollectiveEpilogueINS1V_23Sm100TmaWarpSpecializedILi2ELi2ELi64ELb0ELb0EEEJNSB_IJSI_SI_SK_EEENSB_IJNS10_ISI_SE_EENS10_IS1O_SE_EEEEESM_NSB_IJNSB_IJlllEEESE_S12_EEESM_S25_NS1V_6fusion15FusionCallbacksIS1Z_NS26_17LinearCombinationISM_fSM_fLNS_15FloatRoundStyleE2EEES20_S23_JEEENSA_5SM1004TMEM4LOAD26SM100_TMEM_LOAD_32dp32b64xENSA_20SM90_TMA_LOAD_IM2COLENS1B_IS1N_S1F_NS10_INSB_IJS1G_S1O_EEENSB_IJS1O_SE_EEEEEEENSA_39AutoVectorizingCopyWithAssumedAlignmentILi128EEENSA_21SM90_TMA_STORE_IM2COLES2K_S2M_S2M_EEEvvEEEEvNT_6ParamsE)
        /*0038*/ 	.word	0x00000008


	//----- nvinfo : EIATTR_MIN_STACK_SIZE
	.align		4
.L_27:
        /*003c*/ 	.byte	0x04, 0x12
        /*003e*/ 	.short	(.L_29 - .L_28)
	.align		4
.L_28:
        /*0040*/ 	.word	index@(_ZN7cutlass13device_kernelINS_4conv6kernel13ConvUniversalINS1_16ConvProblemShapeILNS1_8OperatorE1ELi2EEENS1_10collective14CollectiveConvINS1_47MainloopSm100TmaUmmaWarpSpecializedImplicitGemmILS5_1ELi32ELi2ELi1ELi2EN4cute5tupleIJNSA_1CILi2EEENSC_ILi1EEESE_EEEEENSB_IJNSC_ILi256EEENSC_ILi128EEENSB_IJNSC_ILi32EEEEEEEEENS_12float_e4m3_tESM_NSA_8TiledMMAINSA_8MMA_AtomIJNSA_10MMA_TraitsINSA_25SM100_MMA_F8F6F4_2x1SM_SSEJSM_SM_fSH_SI_NSA_17integral_constantINSA_4UMMA5MajorELST_0EEENSR_IST_LST_1EEENSR_INSS_7ScaleInELSW_0EEESX_EEEEEENSA_6LayoutINSB_IJSE_SE_SE_EEENSB_IJNSC_ILi0EEES12_S12_EEEEENSB_IJNSA_10UnderscoreES15_S15_EEEEENS7_6detail27Sm100ImplicitGemmTileTraitsINSA_25SM100_TMA_2SM_LOAD_IM2COLENSA_14ComposedLayoutINSA_7SwizzleILi1ELi4ELi3EEENSA_18smem_ptr_flag_bitsILi8EEENS10_INSB_IJNSC_ILi8EEESJ_EEENSB_IJSJ_SE_EEEEEEEvEENS19_INSA_18SM100_TMA_2SM_LOADENS1B_INS1C_ILi2ELi4ELi3EEES1F_NS10_INSB_IJNSC_ILi64EEES1G_EEENSB_IJSE_S1O_EEEEEEEvEEEENS_8epilogue10collective18CollectiveEpilogueINS1V_23Sm100TmaWarpSpecializedILi2ELi2ELi64ELb0ELb0EEEJNSB_IJSI_SI_SK_EEENSB_IJNS10_ISI_SE_EENS10_IS1O_SE_EEEEESM_NSB_IJNSB_IJlllEEESE_S12_EEESM_S25_NS1V_6fusion15FusionCallbacksIS1Z_NS26_17LinearCombinationISM_fSM_fLNS_15FloatRoundStyleE2EEES20_S23_JEEENSA_5SM1004TMEM4LOAD26SM100_TMEM_LOAD_32dp32b64xENSA_20SM90_TMA_LOAD_IM2COLENS1B_IS1N_S1F_NS10_INSB_IJS1G_S1O_EEENSB_IJS1O_SE_EEEEEEENSA_39AutoVectorizingCopyWithAssumedAlignmentILi128EEENSA_21SM90_TMA_STORE_IM2COLES2K_S2M_S2M_EEEvvEEEEvNT_6ParamsE)
        /*0044*/ 	.word	0x00000008
.L_29:


//--------------------- .nv.compat                --------------------------
	.section	.nv.compat,"",@"SHT_CUDA_COMPAT_INFO"
	.align	4
        /*0000*/ 	.byte	0x02, 0x09, 0x01, 0x00, 0x02, 0x02, 0x02, 0x00, 0x02, 0x05, 0x05, 0x00, 0x03, 0x07, 0x01, 0x01
        /*0010*/ 	.byte	0x02, 0x03, 0x01, 0x00, 0x02, 0x06, 0x01, 0x00, 0x04, 0x0b, 0x08, 0x00, 0x09, 0x00, 0x00, 0x00
        /*0020*/ 	.byte	0x00, 0x00, 0x00, 0x00


//--------------------- .nv.info._ZN7cutlass13device_kernelINS_4conv6kernel13ConvUniversalINS1_16ConvProblemShapeILNS1_8OperatorE1ELi2EEENS1_10collective14CollectiveConvINS1_47MainloopSm100TmaUmmaWarpSpecializedImplicitGemmILS5_1ELi32ELi2ELi1ELi2EN4cute5tupleIJNSA_1CILi2EEENSC_ILi1EEESE_EEEEENSB_IJNSC_ILi256EEENSC_ILi128EEENSB_IJNSC_ILi32EEEEEEEEENS_12float_e4m3_tESM_NSA_8TiledMMAINSA_8MMA_AtomIJNSA_10MMA_TraitsINSA_25SM100_MMA_F8F6F4_2x1SM_SSEJSM_SM_fSH_SI_NSA_17integral_constantINSA_4UMMA5MajorELST_0EEENSR_IST_LST_1EEENSR_INSS_7ScaleInELSW_0EEESX_EEEEEENSA_6LayoutINSB_IJSE_SE_SE_EEENSB_IJNSC_ILi0EEES12_S12_EEEEENSB_IJNSA_10UnderscoreES15_S15_EEEEENS7_6detail27Sm100ImplicitGemmTileTraitsINSA_25SM100_TMA_2SM_LOAD_IM2COLENSA_14ComposedLayoutINSA_7SwizzleILi1ELi4ELi3EEENSA_18smem_ptr_flag_bitsILi8EEENS10_INSB_IJNSC_ILi8EEESJ_EEENSB_IJSJ_SE_EEEEEEEvEENS19_INSA_18SM100_TMA_2SM_LOADENS1B_INS1C_ILi2ELi4ELi3EEES1F_NS10_INSB_IJNSC_ILi64EEES1G_EEENSB_IJSE_S1O_EEEEEEEvEEEENS_8epilogue10collective18CollectiveEpilogueINS1V_23Sm100TmaWarpSpecializedILi2ELi2ELi64ELb0ELb0EEEJNSB_IJSI_SI_SK_EEENSB_IJNS10_ISI_SE_EENS10_IS1O_SE_EEEEESM_NSB_IJNSB_IJlllEEESE_S12_EEESM_S25_NS1V_6fusion15FusionCallbacksIS1Z_NS26_17LinearCombinationISM_fSM_fLNS_15FloatRoundStyleE2EEES20_S23_JEEENSA_5SM1004TMEM4LOAD26SM100_TMEM_LOAD_32dp32b64xENSA_20SM90_TMA_LOAD_IM2COLENS1B_IS1N_S1F_NS10_INSB_IJS1G_S1O_EEENSB_IJS1O_SE_EEEEEEENSA_39AutoVectorizingCopyWithAssumedAlignmentILi128EEENSA_21SM90_TMA_STORE_IM2COLES2K_S2M_S2M_EEEvvEEEEvNT_6ParamsE --------------------------
	.section	.nv.info._ZN7cutlass13device_kernelINS_4conv6kernel13ConvUniversalINS1_16ConvProblemShapeILNS1_8OperatorE1ELi2EEENS1_10collective14CollectiveConvINS1_47MainloopSm100TmaUmmaWarpSpecializedImplicitGemmILS5_1ELi32ELi2ELi1ELi2EN4cute5tupleIJNSA_1CILi2EEENSC_ILi1EEESE_EEEEENSB_IJNSC_ILi256EEENSC_ILi128EEENSB_IJNSC_ILi32EEEEEEEEENS_12float_e4m3_tESM_NSA_8TiledMMAINSA_8MMA_AtomIJNSA_10MMA_TraitsINSA_25SM100_MMA_F8F6F4_2x1SM_SSEJSM_SM_fSH_SI_NSA_17integral_constantINSA_4UMMA5MajorELST_0EEENSR_IST_LST_1EEENSR_INSS_7ScaleInELSW_0EEESX_EEEEEENSA_6LayoutINSB_IJSE_SE_SE_EEENSB_IJNSC_ILi0EEES12_S12_EEEEENSB_IJNSA_10UnderscoreES15_S15_EEEEENS7_6detail27Sm100ImplicitGemmTileTraitsINSA_25SM100_TMA_2SM_LOAD_IM2COLENSA_14ComposedLayoutINSA_7SwizzleILi1ELi4ELi3EEENSA_18smem_ptr_flag_bitsILi8EEENS10_INSB_IJNSC_ILi8EEESJ_EEENSB_IJSJ_SE_EEEEEEEvEENS19_INSA_18SM100_TMA_2SM_LOADENS1B_INS1C_ILi2ELi4ELi3EEES1F_NS10_INSB_IJNSC_ILi64EEES1G_EEENSB_IJSE_S1O_EEEEEEEvEEEENS_8epilogue10collective18CollectiveEpilogueINS1V_23Sm100TmaWarpSpecializedILi2ELi2ELi64ELb0ELb0EEEJNSB_IJSI_SI_SK_EEENSB_IJNS10_ISI_SE_EENS10_IS1O_SE_EEEEESM_NSB_IJNSB_IJlllEEESE_S12_EEESM_S25_NS1V_6fusion15FusionCallbacksIS1Z_NS26_17LinearCombinationISM_fSM_fLNS_15FloatRoundStyleE2EEES20_S23_JEEENSA_5SM1004TMEM4LOAD26SM100_TMEM_LOAD_32dp32b64xENSA_20SM90_TMA_LOAD_IM2COLENS1B_IS1N_S1F_NS10_INSB_IJS1G_S1O_EEENSB_IJS1O_SE_EEEEEEENSA_39AutoVectorizingCopyWithAssumedAlignmentILi128EEENSA_21SM90_TMA_STORE_IM2COLES2K_S2M_S2M_EEEvvEEEEvNT_6ParamsE,"",@"SHT_CUDA_INFO"
	.sectionflags	@""
	.align	4


	//----- nvinfo : EIATTR_CUDA_API_VERSION
	.align		4
        /*0000*/ 	.byte	0x04, 0x37
        /*0002*/ 	.short	(.L_31 - .L_30)
.L_30:
        /*0004*/ 	.word	0x00000082


	//----- nvinfo : EIATTR_KPARAM_INFO
	.align		4
.L_31:
        /*0008*/ 	.byte	0x04, 0x17
        /*000a*/ 	.short	(.L_33 - .L_32)
.L_32:
        /*000c*/ 	.word	0x00000000
        /*0010*/ 	.short	0x0000
        /*0012*/ 	.short	0x0000
        /*0014*/ 	.byte	0x00, 0xf0, 0x01, 0x20


	//----- nvinfo : EIATTR_AT_ENTRY_FRAGMENTS
	.align		4
.L_33:
        /*0018*/ 	.byte	0x04, 0x4f
        /*001a*/ 	.short	(.L_35 - .L_34)


	//   ....[0]....
.L_34:
        /*001c*/ 	.word	0x00000007


	//----- nvinfo : EIATTR_RESERVED_SMEM_USED
	.align		4
.L_35:
        /*0020*/ 	.byte	0x01, 0x41
	.zero		2


	//----- nvinfo : EIATTR_SPARSE_MMA_MASK
	.align		4
        /*0024*/ 	.byte	0x03, 0x50
        /*0026*/ 	.short	0x0000


	//----- nvinfo : EIATTR_TCGEN05_2CTA_USED
	.align		4
        /*0028*/ 	.byte	0x01, 0x52
	.zero		2


	//----- nvinfo : EIATTR_MAXREG_COUNT
	.align		4
        /*002c*/ 	.byte	0x03, 0x1b
        /*002e*/ 	.short	0x00ff


	//----- nvinfo : EIATTR_NUM_BARRIERS
	.align		4
        /*0030*/ 	.byte	0x02, 0x4c
        /*0032*/ 	.byte	0x07
	.zero		1


	//----- nvinfo : EIATTR_EXTERNS
	.align		4
        /*0034*/ 	.byte	0x04, 0x0f
        /*0036*/ 	.short	(.L_37 - .L_36)


	//   ....[0]....
	.align		4
.L_36:
        /*0038*/ 	.word	index@(__assertfail)


	//----- nvinfo : EIATTR_MERCURY_ISA_VERSION
	.align		4
.L_37:
        /*003c*/ 	.byte	0x03, 0x5f
        /*003e*/ 	.short	0x0101


	//----- nvinfo : EIATTR_INT_WARP_WIDE_INSTR_OFFSETS
	.align		4
        /*0040*/ 	.byte	0x04, 0x31
        /*0042*/ 	.short	(.L_39 - .L_38)


	//   ....[0]....
.L_38:
        /*0044*/ 	.word	0x00000f60


	//   ....[1]....
        /*0048*/ 	.word	0x00001000


	//   ....[2]....
        /*004c*/ 	.word	0x00005450


	//   ....[3]....
        /*0050*/ 	.word	0x00005470


	//   ....[4]....
        /*0054*/ 	.word	0x000054a0


	//   ....[5]....
        /*0058*/ 	.word	0x00006100


	//   ....[6]....
        /*005c*/ 	.word	0x000061a0


	//   ....[7]....
        /*0060*/ 	.word	0x00006260


	//   ....[8]....
        /*0064*/ 	.word	0x00006360


	//----- nvinfo : EIATTR_COOP_GROUP_MASK_REGIDS
	.align		4
.L_39:
        /*0068*/ 	.byte	0x04, 0x29
        /*006a*/ 	.short	(.L_41 - .L_40)


	//   ....[0]....
.L_40:
        /*006c*/ 	.word	0xffffffff


	//   ....[1]....
        /*0070*/ 	.word	0xffffffff


	//   ....[2]....
        /*0074*/ 	.word	0xffffffff


	//   ....[3]....
        /*0078*/ 	.word	0xffffffff


	//   ....[4]....
        /*007c*/ 	.word	0xffffffff


	//   ....[5]....
        /*0080*/ 	.word	0xffffffff


	//   ....[6]....
        /*0084*/ 	.word	0xffffffff


	//   ....[7]....
        /*0088*/ 	.word	0xffffffff


	//   ....[8]....
        /*008c*/ 	.word	0xffffffff


	//   ....[9]....
        /*0090*/ 	.word	0xffffffff


	//   ....[10]....
        /*0094*/ 	.word	0xffffffff


	//   ....[11]....
        /*0098*/ 	.word	0xffffffff


	//   ....[12]....
        /*009c*/ 	.word	0xffffffff


	//----- nvinfo : EIATTR_COOP_GROUP_INSTR_OFFSETS
	.align		4
.L_41:
        /*00a0*/ 	.byte	0x04, 0x28
        /*00a2*/ 	.short	(.L_43 - .L_42)


	//   ....[0]....
.L_42:
        /*00a4*/ 	.word	0x000000d0


	//   ....[1]....
        /*00a8*/ 	.word	0x00000540


	//   ....[2]....
        /*00ac*/ 	.word	0x00000a80


	//   ....[3]....
        /*00b0*/ 	.word	0x00000bd0


	//   ....[4]....
        /*00b4*/ 	.word	0x00000cc0


	//   ....[5]....
        /*00b8*/ 	.word	0x00000e00


	//   ....[6]....
        /*00bc*/ 	.word	0x00001080


	//   ....[7]....
        /*00c0*/ 	.word	0x00002740


	//   ....[8]....
        /*00c4*/ 	.word	0x000044e0


	//   ....[9]....
        /*00c8*/ 	.word	0x000049b0


	//   ....[10]....
        /*00cc*/ 	.word	0x000049e0


	//   ....[11]....
        /*00d0*/ 	.word	0x00005370


	//   ....[12]....
        /*00d4*/ 	.word	0x00005570


	//----- nvinfo : EIATTR_VRC_CTA_INIT_COUNT
	.align		4
.L_43:
        /*00d8*/ 	.byte	0x02, 0x4a
        /*00da*/ 	.byte	0x80
	.zero		1


	//----- nvinfo : EIATTR_SYSCALL_OFFSETS
	.align		4
        /*00dc*/ 	.byte	0x04, 0x46
        /*00de*/ 	.short	(.L_45 - .L_44)


	//   ....[0]....
.L_44:
        /*00e0*/ 	.word	0x00006f90


	//   ....[1]....
        /*00e4*/ 	.word	0x000070d0


	//   ....[2]....
        /*00e8*/ 	.word	0x00007b00


	//   ....[3]....
        /*00ec*/ 	.word	0x00009130


	//----- nvinfo : EIATTR_MBARRIER_INSTR_OFFSETS
	.align		4
.L_45:
        /*00f0*/ 	.byte	0x04, 0x39
        /*00f2*/ 	.short	(.L_47 - .L_46)


	//   ....[0]....
.L_46:
        /*00f4*/ 	.word	0x00000660
        /*00f8*/ 	.word	0x000000ff
        /*00fc*/ 	.word	0x00000000
        /*0100*/ 	.short	0x0100
        /*0102*/ 	.byte	0x04
	.zero		1


	//   ....[1]....
        /*0104*/ 	.word	0x00000670
        /*0108*/ 	.word	0x000000ff
        /*010c*/ 	.word	0x00000100
        /*0110*/ 	.short	0x0100
        /*0112*/ 	.byte	0x04
	.zero		1


	//   ....[2]....
        /*0114*/ 	.word	0x00000680
        /*0118*/ 	.word	0x000000ff
        /*011c*/ 	.word	0x00000008
        /*0120*/ 	.short	0x0100
        /*0122*/ 	.byte	0x04
	.zero		1


	//   ....[3]....
        /*0124*/ 	.word	0x00000690
        /*0128*/ 	.word	0x000000ff
        /*012c*/ 	.word	0x00000108
        /*0130*/ 	.short	0x0100
        /*0132*/ 	.byte	0x04
	.zero		1


	//   ....[4]....
        /*0134*/ 	.word	0x000006a0
        /*0138*/ 	.word	0x000000ff
        /*013c*/ 	.word	0x00000010
        /*0140*/ 	.short	0x0100
        /*0142*/ 	.byte	0x04
	.zero		1


	//   ....[5]....
        /*0144*/ 	.word	0x000006b0
        /*0148*/ 	.word	0x000000ff
        /*014c*/ 	.word	0x00000110
        /*0150*/ 	.short	0x0100
        /*0152*/ 	.byte	0x04
	.zero		1


	//   ....[6]....
        /*0154*/ 	.word	0x000006c0
        /*0158*/ 	.word	0x000000ff
        /*015c*/ 	.word	0x00000018
        /*0160*/ 	.short	0x0100
        /*0162*/ 	.byte	0x04
	.zero		1


	//   ....[7]....
        /*0164*/ 	.word	0x000006d0
        /*0168*/ 	.word	0x000000ff
        /*016c*/ 	.word	0x00000118
        /*0170*/ 	.short	0x0100
        /*0172*/ 	.byte	0x04
	.zero		1


	//   ....[8]....
        /*0174*/ 	.word	0x000006e0
        /*0178*/ 	.word	0x000000ff
        /*017c*/ 	.word	0x00000020
        /*0180*/ 	.short	0x0100
        /*0182*/ 	.byte	0x04
	.zero		1


	//   ....[9]....
        /*0184*/ 	.word	0x000006f0
        /*0188*/ 	.word	0x000000ff
        /*018c*/ 	.word	0x00000120
        /*0190*/ 	.short	0x0100
        /*0192*/ 	.byte	0x04
	.zero		1


	//   ....[10]....
        /*0194*/ 	.word	0x00000700
        /*0198*/ 	.word	0x000000ff
        /*019c*/ 	.word	0x00000028
        /*01a0*/ 	.short	0x0100
        /*01a2*/ 	.byte	0x04
	.zero		1


	//   ....[11]....
        /*01a4*/ 	.word	0x00000710
        /*01a8*/ 	.word	0x000000ff
        /*01ac*/ 	.word	0x00000128
        /*01b0*/ 	.short	0x0100
        /*01b2*/ 	.byte	0x04
	.zero		1


	//   ....[12]....
        /*01b4*/ 	.word	0x00000720
        /*01b8*/ 	.word	0x000000ff
        /*01bc*/ 	.word	0x00000030
        /*01c0*/ 	.short	0x0100
        /*01c2*/ 	.byte	0x04
	.zero		1


	//   ....[13]....
        /*01c4*/ 	.word	0x00000730
        /*01c8*/ 	.word	0x000000ff
        /*01cc*/ 	.word	0x00000130
        /*01d0*/ 	.short	0x0100
        /*01d2*/ 	.byte	0x04
	.zero		1


	//   ....[14]....
        /*01d4*/ 	.word	0x00000740
        /*01d8*/ 	.word	0x000000ff
        /*01dc*/ 	.word	0x00000038
        /*01e0*/ 	.short	0x0100
        /*01e2*/ 	.byte	0x04
	.zero		1


	//   ....[15]....
        /*01e4*/ 	.word	0x00000750
        /*01e8*/ 	.word	0x000000ff
        /*01ec*/ 	.word	0x00000138
        /*01f0*/ 	.short	0x0100
        /*01f2*/ 	.byte	0x04
	.zero		1


	//   ....[16]....
        /*01f4*/ 	.word	0x00000760
        /*01f8*/ 	.word	0x000000ff
        /*01fc*/ 	.word	0x00000040
        /*0200*/ 	.short	0x0100
        /*0202*/ 	.byte	0x04
	.zero		1


	//   ....[17]....
        /*0204*/ 	.word	0x00000770
        /*0208*/ 	.word	0x000000ff
        /*020c*/ 	.word	0x00000140
        /*0210*/ 	.short	0x0100
        /*0212*/ 	.byte	0x04
	.zero		1


	//   ....[18]....
        /*0214*/ 	.word	0x00000780
        /*0218*/ 	.word	0x000000ff
        /*021c*/ 	.word	0x00000048
        /*0220*/ 	.short	0x0100
        /*0222*/ 	.byte	0x04
	.zero		1


	//   ....[19]....
        /*0224*/ 	.word	0x00000790
        /*0228*/ 	.word	0x000000ff
        /*022c*/ 	.word	0x00000148
        /*0230*/ 	.short	0x0100
        /*0232*/ 	.byte	0x04
	.zero		1


	//   ....[20]....
        /*0234*/ 	.word	0x000007a0
        /*0238*/ 	.word	0x000000ff
        /*023c*/ 	.word	0x00000050
        /*0240*/ 	.short	0x0100
        /*0242*/ 	.byte	0x04
	.zero		1


	//   ....[21]....
        /*0244*/ 	.word	0x000007b0
        /*0248*/ 	.word	0x000000ff
        /*024c*/ 	.word	0x00000150
        /*0250*/ 	.short	0x0100
        /*0252*/ 	.byte	0x04
	.zero		1


	//   ....[22]....
        /*0254*/ 	.word	0x000007c0
        /*0258*/ 	.word	0x000000ff
        /*025c*/ 	.word	0x00000058
        /*0260*/ 	.short	0x0100
        /*0262*/ 	.byte	0x04
	.zero		1


	//   ....[23]....
        /*0264*/ 	.word	0x000007d0
        /*0268*/ 	.word	0x000000ff
        /*026c*/ 	.word	0x00000158
        /*0270*/ 	.short	0x0100
        /*0272*/ 	.byte	0x04
	.zero		1


	//   ....[24]....
        /*0274*/ 	.word	0x000007e0
        /*0278*/ 	.word	0x000000ff
        /*027c*/ 	.word	0x00000060
        /*0280*/ 	.short	0x0100
        /*0282*/ 	.byte	0x04
	.zero		1


	//   ....[25]....
        /*0284*/ 	.word	0x000007f0
        /*0288*/ 	.word	0x000000ff
        /*028c*/ 	.word	0x00000160
        /*0290*/ 	.short	0x0100
        /*0292*/ 	.byte	0x04
	.zero		1


	//   ....[26]....
        /*0294*/ 	.word	0x00000800
        /*0298*/ 	.word	0x000000ff
        /*029c*/ 	.word	0x00000068
        /*02a0*/ 	.short	0x0100
        /*02a2*/ 	.byte	0x04
	.zero		1


	//   ....[27]....
        /*02a4*/ 	.word	0x00000810
        /*02a8*/ 	.word	0x000000ff
        /*02ac*/ 	.word	0x00000168
        /*02b0*/ 	.short	0x0100
        /*02b2*/ 	.byte	0x04
	.zero		1


	//   ....[28]....
        /*02b4*/ 	.word	0x00000820
        /*02b8*/ 	.word	0x000000ff
        /*02bc*/ 	.word	0x00000070
        /*02c0*/ 	.short	0x0100
        /*02c2*/ 	.byte	0x04
	.zero		1


	//   ....[29]....
        /*02c4*/ 	.word	0x00000830
        /*02c8*/ 	.word	0x000000ff
        /*02cc*/ 	.word	0x00000170
        /*02d0*/ 	.short	0x0100
        /*02d2*/ 	.byte	0x04
	.zero		1


	//   ....[30]....
        /*02d4*/ 	.word	0x00000840
        /*02d8*/ 	.word	0x000000ff
        /*02dc*/ 	.word	0x00000078
        /*02e0*/ 	.short	0x0100
        /*02e2*/ 	.byte	0x04
	.zero		1


	//   ....[31]....
        /*02e4*/ 	.word	0x00000850
        /*02e8*/ 	.word	0x000000ff
        /*02ec*/ 	.word	0x00000178
        /*02f0*/ 	.short	0x0100
        /*02f2*/ 	.byte	0x04
	.zero		1


	//   ....[32]....
        /*02f4*/ 	.word	0x00000860
        /*02f8*/ 	.word	0x000000ff
        /*02fc*/ 	.word	0x00000080
        /*0300*/ 	.short	0x0100
        /*0302*/ 	.byte	0x04
	.zero		1


	//   ....[33]....
        /*0304*/ 	.word	0x00000870
        /*0308*/ 	.word	0x000000ff
        /*030c*/ 	.word	0x00000180
        /*0310*/ 	.short	0x0100
        /*0312*/ 	.byte	0x04
	.zero		1


	//   ....[34]....
        /*0314*/ 	.word	0x00000880
        /*0318*/ 	.word	0x000000ff
        /*031c*/ 	.word	0x00000088
        /*0320*/ 	.short	0x0100
        /*0322*/ 	.byte	0x04
	.zero		1


	//   ....[35]....
        /*0324*/ 	.word	0x00000890
        /*0328*/ 	.word	0x000000ff
        /*032c*/ 	.word	0x00000188
        /*0330*/ 	.short	0x0100
        /*0332*/ 	.byte	0x04
	.zero		1


	//   ....[36]....
        /*0334*/ 	.word	0x000008a0
        /*0338*/ 	.word	0x000000ff
        /*033c*/ 	.word	0x00000090
        /*0340*/ 	.short	0x0100
        /*0342*/ 	.byte	0x04
	.zero		1


	//   ....[37]....
        /*0344*/ 	.word	0x000008b0
        /*0348*/ 	.word	0x000000ff
        /*034c*/ 	.word	0x00000190
        /*0350*/ 	.short	0x0100
        /*0352*/ 	.byte	0x04
	.zero		1


	//   ....[38]....
        /*0354*/ 	.word	0x000008c0
        /*0358*/ 	.word	0x000000ff
        /*035c*/ 	.word	0x00000098
        /*0360*/ 	.short	0x0100
        /*0362*/ 	.byte	0x04
	.zero		1


	//   ....[39]....
        /*0364*/ 	.word	0x000008d0
        /*0368*/ 	.word	0x000000ff
        /*036c*/ 	.word	0x00000198
        /*0370*/ 	.short	0x0100
        /*0372*/ 	.byte	0x04
	.zero		1


	//   ....[40]....
        /*0374*/ 	.word	0x000008e0
        /*0378*/ 	.word	0x000000ff
        /*037c*/ 	.word	0x000000a0
        /*0380*/ 	.short	0x0100
        /*0382*/ 	.byte	0x04
	.zero		1


	//   ....[41]....
        /*0384*/ 	.word	0x000008f0
        /*0388*/ 	.word	0x000000ff
        /*038c*/ 	.word	0x000001a0
        /*0390*/ 	.short	0x0100
        /*0392*/ 	.byte	0x04
	.zero		1


	//   ....[42]....
        /*0394*/ 	.word	0x00000900
        /*0398*/ 	.word	0x000000ff
        /*039c*/ 	.word	0x000000a8
        /*03a0*/ 	.short	0x0100
        /*03a2*/ 	.byte	0x04
	.zero		1


	//   ....[43]....
        /*03a4*/ 	.word	0x00000910
        /*03a8*/ 	.word	0x000000ff
        /*03ac*/ 	.word	0x000001a8
        /*03b0*/ 	.short	0x0100
        /*03b2*/ 	.byte	0x04
	.zero		1


	//   ....[44]....
        /*03b4*/ 	.word	0x00000920
        /*03b8*/ 	.word	0x000000ff
        /*03bc*/ 	.word	0x000000b0
        /*03c0*/ 	.short	0x0100
        /*03c2*/ 	.byte	0x04
	.zero		1


	//   ....[45]....
        /*03c4*/ 	.word	0x00000930
        /*03c8*/ 	.word	0x000000ff
        /*03cc*/ 	.word	0x000001b0
        /*03d0*/ 	.short	0x0100
        /*03d2*/ 	.byte	0x04
	.zero		1


	//   ....[46]....
        /*03d4*/ 	.word	0x00000940
        /*03d8*/ 	.word	0x000000ff
        /*03dc*/ 	.word	0x000000b8
        /*03e0*/ 	.short	0x0100
        /*03e2*/ 	.byte	0x04
	.zero		1


	//   ....[47]....
        /*03e4*/ 	.word	0x00000950
        /*03e8*/ 	.word	0x000000ff
        /*03ec*/ 	.word	0x000001b8
        /*03f0*/ 	.short	0x0100
        /*03f2*/ 	.byte	0x04
	.zero		1


	//   ....[48]....
        /*03f4*/ 	.word	0x00000960
        /*03f8*/ 	.word	0x000000ff
        /*03fc*/ 	.word	0x000000c0
        /*0400*/ 	.short	0x0100
        /*0402*/ 	.byte	0x04
	.zero		1


	//   ....[49]....
        /*0404*/ 	.word	0x00000970
        /*0408*/ 	.word	0x000000ff
        /*040c*/ 	.word	0x000001c0
        /*0410*/ 	.short	0x0100
        /*0412*/ 	.byte	0x04
	.zero		1


	//   ....[50]....
        /*0414*/ 	.word	0x00000980
        /*0418*/ 	.word	0x000000ff
        /*041c*/ 	.word	0x000000c8
        /*0420*/ 	.short	0x0100
        /*0422*/ 	.byte	0x04
	.zero		1


	//   ....[51]....
        /*0424*/ 	.word	0x00000990
        /*0428*/ 	.word	0x000000ff
        /*042c*/ 	.word	0x000001c8
        /*0430*/ 	.short	0x0100
        /*0432*/ 	.byte	0x04
	.zero		1


	//   ....[52]....
        /*0434*/ 	.word	0x000009a0
        /*0438*/ 	.word	0x000000ff
        /*043c*/ 	.word	0x000000d0
        /*0440*/ 	.short	0x0100
        /*0442*/ 	.byte	0x04
	.zero		1


	//   ....[53]....
        /*0444*/ 	.word	0x000009b0
        /*0448*/ 	.word	0x000000ff
        /*044c*/ 	.word	0x000001d0
        /*0450*/ 	.short	0x0100
        /*0452*/ 	.byte	0x04
	.zero		1


	//   ....[54]....
        /*0454*/ 	.word	0x000009c0
        /*0458*/ 	.word	0x000000ff
        /*045c*/ 	.word	0x000000d8
        /*0460*/ 	.short	0x0100
        /*0462*/ 	.byte	0x04
	.zero		1


	//   ....[55]....
        /*0464*/ 	.word	0x000009d0
        /*0468*/ 	.word	0x000000ff
        /*046c*/ 	.word	0x000001d8
        /*0470*/ 	.short	0x0100
        /*0472*/ 	.byte	0x04
	.zero		1


	//   ....[56]....
        /*0474*/ 	.word	0x000009e0
        /*0478*/ 	.word	0x000000ff
        /*047c*/ 	.word	0x000000e0
        /*0480*/ 	.short	0x0100
        /*0482*/ 	.byte	0x04
	.zero		1


	//   ....[57]....
        /*0484*/ 	.word	0x000009f0
        /*0488*/ 	.word	0x000000ff
        /*048c*/ 	.word	0x000001e0
        /*0490*/ 	.short	0x0100
        /*0492*/ 	.byte	0x04
	.zero		1


	//   ....[58]....
        /*0494*/ 	.word	0x00000a00
        /*0498*/ 	.word	0x000000ff
        /*049c*/ 	.word	0x000000e8
        /*04a0*/ 	.short	0x0100
        /*04a2*/ 	.byte	0x04
	.zero		1


	//   ....[59]....
        /*04a4*/ 	.word	0x00000a10
        /*04a8*/ 	.word	0x000000ff
        /*04ac*/ 	.word	0x000001e8
        /*04b0*/ 	.short	0x0100
        /*04b2*/ 	.byte	0x04
	.zero		1


	//   ....[60]....
        /*04b4*/ 	.word	0x00000a20
        /*04b8*/ 	.word	0x000000ff
        /*04bc*/ 	.word	0x000000f0
        /*04c0*/ 	.short	0x0100
        /*04c2*/ 	.byte	0x04
	.zero		1


	//   ....[61]....
        /*04c4*/ 	.word	0x00000a30
        /*04c8*/ 	.word	0x000000ff
        /*04cc*/ 	.word	0x000001f0
        /*04d0*/ 	.short	0x0100
        /*04d2*/ 	.byte	0x04
	.zero		1


	//   ....[62]....
        /*04d4*/ 	.word	0x00000a40
        /*04d8*/ 	.word	0x000000ff
        /*04dc*/ 	.word	0x000000f8
        /*04e0*/ 	.short	0x0100
        /*04e2*/ 	.byte	0x04
	.zero		1


	//   ....[63]....
        /*04e4*/ 	.word	0x00000a50
        /*04e8*/ 	.word	0x000000ff
        /*04ec*/ 	.word	0x000001f8
        /*04f0*/ 	.short	0x0100
        /*04f2*/ 	.byte	0x04
	.zero		1


	//   ....[64]....
        /*04f4*/ 	.word	0x00000b80
        /*04f8*/ 	.word	0x000000ff
        /*04fc*/ 	.word	0x00000200
        /*0500*/ 	.short	0x0100
        /*0502*/ 	.byte	0x04
	.zero		1


	//   ....[65]....
        /*0504*/ 	.word	0x00000b90
        /*0508*/ 	.word	0x000000ff
        /*050c*/ 	.word	0x00000210
        /*0510*/ 	.short	0x0100
        /*0512*/ 	.byte	0x04
	.zero		1


	//   ....[66]....
        /*0514*/ 	.word	0x00000ba0
        /*0518*/ 	.word	0x000000ff
        /*051c*/ 	.word	0x00000208
        /*0520*/ 	.short	0x0100
        /*0522*/ 	.byte	0x04
	.zero		1


	//   ....[67]....
        /*0524*/ 	.word	0x00000bb0
        /*0528*/ 	.word	0x000000ff
        /*052c*/ 	.word	0x00000218
        /*0530*/ 	.short	0x0100
        /*0532*/ 	.byte	0x04
	.zero		1


	//   ....[68]....
        /*0534*/ 	.word	0x00000c90
        /*0538*/ 	.word	0x000000ff
        /*053c*/ 	.word	0x00000220
        /*0540*/ 	.short	0x0100
        /*0542*/ 	.byte	0x04
	.zero		1


	//   ....[69]....
        /*0544*/ 	.word	0x00000ca0
        /*0548*/ 	.word	0x000000ff
        /*054c*/ 	.word	0x00000228
        /*0550*/ 	.short	0x0100
        /*0552*/ 	.byte	0x04
	.zero		1


	//   ....[70]....
        /*0554*/ 	.word	0x00000dd0
        /*0558*/ 	.word	0x000000ff
        /*055c*/ 	.word	0x00000230
        /*0560*/ 	.short	0x0100
        /*0562*/ 	.byte	0x06
	.zero		1


	//   ....[71]....
        /*0564*/ 	.word	0x00000de0
        /*0568*/ 	.word	0x000000ff
        /*056c*/ 	.word	0x00000238
        /*0570*/ 	.short	0x0100
        /*0572*/ 	.byte	0x06
	.zero		1


	//   ....[72]....
        /*0574*/ 	.word	0x00000f10
        /*0578*/ 	.word	0x000000ff
        /*057c*/ 	.word	0x00000240
        /*0580*/ 	.short	0x0100
        /*0582*/ 	.byte	0x04
	.zero		1


	//   ....[73]....
        /*0584*/ 	.word	0x00000f20
        /*0588*/ 	.word	0x000000ff
        /*058c*/ 	.word	0x00000250
        /*0590*/ 	.short	0x0100
        /*0592*/ 	.byte	0x04
	.zero		1


	//   ....[74]....
        /*0594*/ 	.word	0x00000f30
        /*0598*/ 	.word	0x000000ff
        /*059c*/ 	.word	0x00000248
        /*05a0*/ 	.short	0x0100
        /*05a2*/ 	.byte	0x04
	.zero		1


	//   ....[75]....
        /*05a4*/ 	.word	0x00000f40
        /*05a8*/ 	.word	0x000000ff
        /*05ac*/ 	.word	0x00000258
        /*05b0*/ 	.short	0x0100
        /*05b2*/ 	.byte	0x04
	.zero		1


	//   ....[76]....
        /*05b4*/ 	.word	0x00001040
        /*05b8*/ 	.word	0x000000ff
        /*05bc*/ 	.word	0x00000260
        /*05c0*/ 	.short	0x0100
        /*05c2*/ 	.byte	0x06
	.zero		1


	//   ....[77]....
        /*05c4*/ 	.word	0x00001b70
        /*05c8*/ 	.word	0x000000ff
        /*05cc*/ 	.word	0x00000100
        /*05d0*/ 	.short	0x010a
        /*05d2*/ 	.byte	0x04
	.zero		1


	//   ....[78]....
        /*05d4*/ 	.word	0x00001df0
        /*05d8*/ 	.word	0x000000ff
        /*05dc*/ 	.word	0x00000100
        /*05e0*/ 	.short	0x010a
        /*05e2*/ 	.byte	0x11
	.zero		1


	//   ....[79]....
        /*05e4*/ 	.word	0x00001fa0
        /*05e8*/ 	.word	0x000000ff
        /*05ec*/ 	.word	0x00000100
        /*05f0*/ 	.short	0x010a
        /*05f2*/ 	.byte	0x07
	.zero		1


	//   ....[80]....
        /*05f4*/ 	.word	0x00002170
        /*05f8*/ 	.word	0x000000ff
        /*05fc*/ 	.word	0x00000228
        /*0600*/ 	.short	0x0101
        /*0602*/ 	.byte	0x19
	.zero		1


	//   ....[81]....
        /*0604*/ 	.word	0x000021a0
        /*0608*/ 	.word	0x000000ff
        /*060c*/ 	.word	0x00000100
        /*0610*/ 	.short	0x010a
        /*0612*/ 	.byte	0x04
	.zero		1


	//   ....[82]....
        /*0614*/ 	.word	0x000023c0
        /*0618*/ 	.word	0x000000ff
        /*061c*/ 	.word	0x00000100
        /*0620*/ 	.short	0x010a
        /*0622*/ 	.byte	0x11
	.zero		1


	//   ....[83]....
        /*0624*/ 	.word	0x00002570
        /*0628*/ 	.word	0x000000ff
        /*062c*/ 	.word	0x00000100
        /*0630*/ 	.short	0x010a
        /*0632*/ 	.byte	0x07
	.zero		1


	//   ....[84]....
        /*0634*/ 	.word	0x00002750
        /*0638*/ 	.word	0x000000ff
        /*063c*/ 	.word	0x00000230
        /*0640*/ 	.short	0x010a
        /*0642*/ 	.byte	0x19
	.zero		1


	//   ....[85]....
        /*0644*/ 	.word	0x00002810
        /*0648*/ 	.word	0x000000ff
        /*064c*/ 	.word	0x00000000
        /*0650*/ 	.short	0x0101
        /*0652*/ 	.byte	0x04
	.zero		1


	//   ....[86]....
        /*0654*/ 	.word	0x00002e10
        /*0658*/ 	.word	0x000000ff
        /*065c*/ 	.word	0x00000000
        /*0660*/ 	.short	0x010a
        /*0662*/ 	.byte	0x04
	.zero		1


	//   ....[87]....
        /*0664*/ 	.word	0x00002eb0
        /*0668*/ 	.word	0x000000ff
        /*066c*/ 	.word	0x00000000
        /*0670*/ 	.short	0x010a
        /*0672*/ 	.byte	0x05
	.zero		1


	//   ....[88]....
        /*0674*/ 	.word	0x00002f50
        /*0678*/ 	.word	0x000000ff
        /*067c*/ 	.word	0x00000000
        /*0680*/ 	.short	0x010a
        /*0682*/ 	.byte	0x05
	.zero		1


	//   ....[89]....
        /*0684*/ 	.word	0x00002ff0
        /*0688*/ 	.word	0x000000ff
        /*068c*/ 	.word	0x00000000
        /*0690*/ 	.short	0x010a
        /*0692*/ 	.byte	0x05
	.zero		1


	//   ....[90]....
        /*0694*/ 	.word	0x00003090
        /*0698*/ 	.word	0x000000ff
        /*069c*/ 	.word	0x00000000
        /*06a0*/ 	.short	0x010a
        /*06a2*/ 	.byte	0x05
	.zero		1


	//   ....[91]....
        /*06a4*/ 	.word	0x00003130
        /*06a8*/ 	.word	0x000000ff
        /*06ac*/ 	.word	0x00000000
        /*06b0*/ 	.short	0x010a
        /*06b2*/ 	.byte	0x05
	.zero		1


	//   ....[92]....
        /*06b4*/ 	.word	0x000031d0
        /*06b8*/ 	.word	0x000000ff
        /*06bc*/ 	.word	0x00000000
        /*06c0*/ 	.short	0x010a
        /*06c2*/ 	.byte	0x05
	.zero		1


	//   ....[93]....
        /*06c4*/ 	.word	0x00003270
        /*06c8*/ 	.word	0x000000ff
        /*06cc*/ 	.word	0x00000000
        /*06d0*/ 	.short	0x010a
        /*06d2*/ 	.byte	0x05
	.zero		1


	//   ....[94]....
        /*06d4*/ 	.word	0x00003310
        /*06d8*/ 	.word	0x000000ff
        /*06dc*/ 	.word	0x00000000
        /*06e0*/ 	.short	0x010a
        /*06e2*/ 	.byte	0x05
	.zero		1


	//   ....[95]....
        /*06e4*/ 	.word	0x000033b0
        /*06e8*/ 	.word	0x000000ff
        /*06ec*/ 	.word	0x00000000
        /*06f0*/ 	.short	0x010a
        /*06f2*/ 	.byte	0x05
	.zero		1


	//   ....[96]....
        /*06f4*/ 	.word	0x00003450
        /*06f8*/ 	.word	0x000000ff
        /*06fc*/ 	.word	0x00000000
        /*0700*/ 	.short	0x010a
        /*0702*/ 	.byte	0x05
	.zero		1


	//   ....[97]....
        /*0704*/ 	.word	0x000034f0
        /*0708*/ 	.word	0x000000ff
        /*070c*/ 	.word	0x00000000
        /*0710*/ 	.short	0x010a
        /*0712*/ 	.byte	0x05
	.zero		1


	//   ....[98]....
        /*0714*/ 	.word	0x00003590
        /*0718*/ 	.word	0x000000ff
        /*071c*/ 	.word	0x00000000
        /*0720*/ 	.short	0x010a
        /*0722*/ 	.byte	0x05
	.zero		1


	//   ....[99]....
        /*0724*/ 	.word	0x00003630
        /*0728*/ 	.word	0x000000ff
        /*072c*/ 	.word	0x00000000
        /*0730*/ 	.short	0x010a
        /*0732*/ 	.byte	0x05
	.zero		1


	//   ....[100]....
        /*0734*/ 	.word	0x000036d0
        /*0738*/ 	.word	0x000000ff
        /*073c*/ 	.word	0x00000000
        /*0740*/ 	.short	0x010a
        /*0742*/ 	.byte	0x05
	.zero		1


	//   ....[101]....
        /*0744*/ 	.word	0x00003770
        /*0748*/ 	.word	0x000000ff
        /*074c*/ 	.word	0x00000000
        /*0750*/ 	.short	0x010a
        /*0752*/ 	.byte	0x05
	.zero		1


	//   ....[102]....
        /*0754*/ 	.word	0x00003810
        /*0758*/ 	.word	0x000000ff
        /*075c*/ 	.word	0x00000000
        /*0760*/ 	.short	0x010a
        /*0762*/ 	.byte	0x05
	.zero		1


	//   ....[103]....
        /*0764*/ 	.word	0x000038b0
        /*0768*/ 	.word	0x000000ff
        /*076c*/ 	.word	0x00000000
        /*0770*/ 	.short	0x010a
        /*0772*/ 	.byte	0x05
	.zero		1


	//   ....[104]....
        /*0774*/ 	.word	0x00003950
        /*0778*/ 	.word	0x000000ff
        /*077c*/ 	.word	0x00000000
        /*0780*/ 	.short	0x010a
        /*0782*/ 	.byte	0x05
	.zero		1


	//   ....[105]....
        /*0784*/ 	.word	0x000039f0
        /*0788*/ 	.word	0x000000ff
        /*078c*/ 	.word	0x00000000
        /*0790*/ 	.short	0x010a
        /*0792*/ 	.byte	0x05
	.zero		1


	//   ....[106]....
        /*0794*/ 	.word	0x00003a90
        /*0798*/ 	.word	0x000000ff
        /*079c*/ 	.word	0x00000000
        /*07a0*/ 	.short	0x010a
        /*07a2*/ 	.byte	0x05
	.zero		1


	//   ....[107]....
        /*07a4*/ 	.word	0x00003b30
        /*07a8*/ 	.word	0x000000ff
        /*07ac*/ 	.word	0x00000000
        /*07b0*/ 	.short	0x010a
        /*07b2*/ 	.byte	0x05
	.zero		1


	//   ....[108]....
        /*07b4*/ 	.word	0x00003bd0
        /*07b8*/ 	.word	0x000000ff
        /*07bc*/ 	.word	0x00000000
        /*07c0*/ 	.short	0x010a
        /*07c2*/ 	.byte	0x05
	.zero		1


	//   ....[109]....
        /*07c4*/ 	.word	0x00003c70
        /*07c8*/ 	.word	0x000000ff
        /*07cc*/ 	.word	0x00000000
        /*07d0*/ 	.short	0x010a
        /*07d2*/ 	.byte	0x05
	.zero		1


	//   ....[110]....
        /*07d4*/ 	.word	0x00003d10
        /*07d8*/ 	.word	0x000000ff
        /*07dc*/ 	.word	0x00000000
        /*07e0*/ 	.short	0x010a
        /*07e2*/ 	.byte	0x05
	.zero		1


	//   ....[111]....
        /*07e4*/ 	.word	0x00003db0
        /*07e8*/ 	.word	0x000000ff
        /*07ec*/ 	.word	0x00000000
        /*07f0*/ 	.short	0x010a
        /*07f2*/ 	.byte	0x05
	.zero		1


	//   ....[112]....
        /*07f4*/ 	.word	0x00003e50
        /*07f8*/ 	.word	0x000000ff
        /*07fc*/ 	.word	0x00000000
        /*0800*/ 	.short	0x010a
        /*0802*/ 	.byte	0x05
	.zero		1


	//   ....[113]....
        /*0804*/ 	.word	0x00003ef0
        /*0808*/ 	.word	0x000000ff
        /*080c*/ 	.word	0x00000000
        /*0810*/ 	.short	0x010a
        /*0812*/ 	.byte	0x05
	.zero		1


	//   ....[114]....
        /*0814*/ 	.word	0x00003f90
        /*0818*/ 	.word	0x000000ff
        /*081c*/ 	.word	0x00000000
        /*0820*/ 	.short	0x010a
        /*0822*/ 	.byte	0x05
	.zero		1


	//   ....[115]....
        /*0824*/ 	.word	0x00004030
        /*0828*/ 	.word	0x000000ff
        /*082c*/ 	.word	0x00000000
        /*0830*/ 	.short	0x010a
        /*0832*/ 	.byte	0x05
	.zero		1


	//   ....[116]....
        /*0834*/ 	.word	0x000040d0
        /*0838*/ 	.word	0x000000ff
        /*083c*/ 	.word	0x00000000
        /*0840*/ 	.short	0x010a
        /*0842*/ 	.byte	0x05
	.zero		1


	//   ....[117]....
        /*0844*/ 	.word	0x00004180
        /*0848*/ 	.word	0x00000000
        /*084c*/ 	.word	0x00000000
        /*0850*/ 	.short	0x010a
        /*0852*/ 	.byte	0xff
	.zero		1


	//   ....[118]....
        /*0854*/ 	.word	0x000042b0
        /*0858*/ 	.word	0x000000ff
        /*085c*/ 	.word	0x00000238
        /*0860*/ 	.short	0x010a
        /*0862*/ 	.byte	0x04
	.zero		1


	//   ....[119]....
        /*0864*/ 	.word	0x00004350
        /*0868*/ 	.word	0x000000ff
        /*086c*/ 	.word	0x00000230
        /*0870*/ 	.short	0x010a
        /*0872*/ 	.byte	0x04
	.zero		1


	//   ....[120]....
        /*0874*/ 	.word	0x000043f0
        /*0878*/ 	.word	0x000000ff
        /*087c*/ 	.word	0x00000000
        /*0880*/ 	.short	0x0101
        /*0882*/ 	.byte	0x05
	.zero		1


	//   ....[121]....
        /*0884*/ 	.word	0x00004430
        /*0888*/ 	.word	0x000000ff
        /*088c*/ 	.word	0x00000238
        /*0890*/ 	.short	0x0106
        /*0892*/ 	.byte	0x04
	.zero		1


	//   ....[122]....
        /*0894*/ 	.word	0x00004470
        /*0898*/ 	.word	0x00000000
        /*089c*/ 	.word	0x00000238
        /*08a0*/ 	.short	0x010a
        /*08a2*/ 	.byte	0xff
	.zero		1


	//   ....[123]....
        /*08a4*/ 	.word	0x000046b0
        /*08a8*/ 	.word	0x000000ff
        /*08ac*/ 	.word	0x00000008
        /*08b0*/ 	.short	0x010a
        /*08b2*/ 	.byte	0x05
	.zero		1


	//   ....[124]....
        /*08b4*/ 	.word	0x000046d0
        /*08b8*/ 	.word	0x000000ff
        /*08bc*/ 	.word	0x00000008
        /*08c0*/ 	.short	0x010a
        /*08c2*/ 	.byte	0x05
	.zero		1


	//   ....[125]....
        /*08c4*/ 	.word	0x00004860
        /*08c8*/ 	.word	0x000000ff
        /*08cc*/ 	.word	0x00000008
        /*08d0*/ 	.short	0x010a
        /*08d2*/ 	.byte	0x05
	.zero		1


	//   ....[126]....
        /*08d4*/ 	.word	0x00004880
        /*08d8*/ 	.word	0x000000ff
        /*08dc*/ 	.word	0x00000008
        /*08e0*/ 	.short	0x010a
        /*08e2*/ 	.byte	0x05
	.zero		1


	//   ....[127]....
        /*08e4*/ 	.word	0x00004940
        /*08e8*/ 	.word	0x000000ff
        /*08ec*/ 	.word	0x00000000
        /*08f0*/ 	.short	0x0101
        /*08f2*/ 	.byte	0x04
	.zero		1


	//   ....[128]....
        /*08f4*/ 	.word	0x00004c60
        /*08f8*/ 	.word	0x000000ff
        /*08fc*/ 	.word	0x00000230
        /*0900*/ 	.short	0x010a
        /*0902*/ 	.byte	0x0e
	.zero		1


	//   ....[129]....
        /*0904*/ 	.word	0x00004d00
        /*0908*/ 	.word	0x000000ff
        /*090c*/ 	.word	0x00000000
        /*0910*/ 	.short	0x0101
        /*0912*/ 	.byte	0x16
	.zero		1


	//   ....[130]....
        /*0914*/ 	.word	0x00004d40
        /*0918*/ 	.word	0x000000ff
        /*091c*/ 	.word	0x00000250
        /*0920*/ 	.short	0x010a
        /*0922*/ 	.byte	0x13
	.zero		1


	//   ....[131]....
        /*0924*/ 	.word	0x00004de0
        /*0928*/ 	.word	0x000000ff
        /*092c*/ 	.word	0x00000000
        /*0930*/ 	.short	0x010a
        /*0932*/ 	.byte	0x04
	.zero		1


	//   ....[132]....
        /*0934*/ 	.word	0x00004e30
        /*0938*/ 	.word	0x000000ff
        /*093c*/ 	.word	0x00000000
        /*0940*/ 	.short	0x010a
        /*0942*/ 	.byte	0x0b
	.zero		1


	//   ....[133]....
        /*0944*/ 	.word	0x00004f60
        /*0948*/ 	.word	0x000000ff
        /*094c*/ 	.word	0x00000000
        /*0950*/ 	.short	0x010a
        /*0952*/ 	.byte	0x05
	.zero		1


	//   ....[134]....
        /*0954*/ 	.word	0x00005160
        /*0958*/ 	.word	0x000000ff
        /*095c*/ 	.word	0x00000000
        /*0960*/ 	.short	0x010a
        /*0962*/ 	.byte	0x04
	.zero		1


	//   ....[135]....
        /*0964*/ 	.word	0x00005200
        /*0968*/ 	.word	0x00000000
        /*096c*/ 	.word	0x00000000
        /*0970*/ 	.short	0x010a
        /*0972*/ 	.byte	0xff
	.zero		1


	//   ....[136]....
        /*0974*/ 	.word	0x00005240
        /*0978*/ 	.word	0x00000000
        /*097c*/ 	.word	0x00000000
        /*0980*/ 	.short	0x010a
        /*0982*/ 	.byte	0xff
	.zero		1


	//   ....[137]....
        /*0984*/ 	.word	0x000052b0
        /*0988*/ 	.word	0x000000ff
        /*098c*/ 	.word	0x00000000
        /*0990*/ 	.short	0x0101
        /*0992*/ 	.byte	0x04
	.zero		1


	//   ....[138]....
        /*0994*/ 	.word	0x000052f0
        /*0998*/ 	.word	0x000000ff
        /*099c*/ 	.word	0x00000260
        /*09a0*/ 	.short	0x010a
        /*09a2*/ 	.byte	0x0e
	.zero		1


	//   ....[139]....
        /*09a4*/ 	.word	0x00005360
        /*09a8*/ 	.word	0x000000ff
        /*09ac*/ 	.word	0x00000000
        /*09b0*/ 	.short	0x0101
        /*09b2*/ 	.byte	0x04
	.zero		1


	//   ....[140]....
        /*09b4*/ 	.word	0x00005850
        /*09b8*/ 	.word	0x000000ff
        /*09bc*/ 	.word	0x00000230
        /*09c0*/ 	.short	0x010a
        /*09c2*/ 	.byte	0x19
	.zero		1


	//   ....[141]....
        /*09c4*/ 	.word	0x000058f0
        /*09c8*/ 	.word	0x000000ff
        /*09cc*/ 	.word	0x00000000
        /*09d0*/ 	.short	0x0101
        /*09d2*/ 	.byte	0x29
	.zero		1


	//   ....[142]....
        /*09d4*/ 	.word	0x00005e40
        /*09d8*/ 	.word	0x000000ff
        /*09dc*/ 	.word	0x00000228
        /*09e0*/ 	.short	0x010a
        /*09e2*/ 	.byte	0x19
	.zero		1


	//   ....[143]....
        /*09e4*/ 	.word	0x00005fe0
        /*09e8*/ 	.word	0x000000ff
        /*09ec*/ 	.word	0x00000210
        /*09f0*/ 	.short	0x010a
        /*09f2*/ 	.byte	0x19
	.zero		1


	//   ....[144]....
        /*09f4*/ 	.word	0x00006220
        /*09f8*/ 	.word	0x000000ff
        /*09fc*/ 	.word	0x00000200
        /*0a00*/ 	.short	0x010b
        /*0a02*/ 	.byte	0x19
	.zero		1


	//   ....[145]....
        /*0a04*/ 	.word	0x00006230
        /*0a08*/ 	.word	0x000000ff
        /*0a0c*/ 	.word	0x00000000
        /*0a10*/ 	.short	0x0101
        /*0a12*/ 	.byte	0x2b
	.zero		1


	//   ....[146]....
        /*0a14*/ 	.word	0x00006240
        /*0a18*/ 	.word	0x000000ff
        /*0a1c*/ 	.word	0x00000218
        /*0a20*/ 	.short	0x010a
        /*0a22*/ 	.byte	0x19
	.zero		1


	//   ....[147]....
        /*0a24*/ 	.word	0x00006410
        /*0a28*/ 	.word	0x000000ff
        /*0a2c*/ 	.word	0x00000208
        /*0a30*/ 	.short	0x010b
        /*0a32*/ 	.byte	0x19
	.zero		1


	//   ....[148]....
        /*0a34*/ 	.word	0x00006420
        /*0a38*/ 	.word	0x000000ff
        /*0a3c*/ 	.word	0x00000000
        /*0a40*/ 	.short	0x0101
        /*0a42*/ 	.byte	0x2a
	.zero		1


	//   ....[149]....
        /*0a44*/ 	.word	0x00006450
        /*0a48*/ 	.word	0x000000ff
        /*0a4c*/ 	.word	0x00000210
        /*0a50*/ 	.short	0x010a
        /*0a52*/ 	.byte	0x19
	.zero		1


	//   ....[150]....
        /*0a54*/ 	.word	0x00006490
        /*0a58*/ 	.word	0x00000000
        /*0a5c*/ 	.word	0x00000218
        /*0a60*/ 	.short	0x010a
        /*0a62*/ 	.byte	0xff
	.zero		1


	//   ....[151]....
        /*0a64*/ 	.word	0x00006830
        /*0a68*/ 	.word	0x000000ff
        /*0a6c*/ 	.word	0x00000230
        /*0a70*/ 	.short	0x010a
        /*0a72*/ 	.byte	0x31
	.zero		1


	//   ....[152]....
        /*0a74*/ 	.word	0x00006900
        /*0a78*/ 	.word	0x000000ff
        /*0a7c*/ 	.word	0x00000000
        /*0a80*/ 	.short	0x0101
        /*0a82*/ 	.byte	0x04
	.zero		1


	//   ....[153]....
        /*0a84*/ 	.word	0x00007560
        /*0a88*/ 	.word	0x00000000
        /*0a8c*/ 	.word	0x00000200
        /*0a90*/ 	.short	0x010a
        /*0a92*/ 	.byte	0xff
	.zero		1


	//   ....[154]....
        /*0a94*/ 	.word	0x00007610
        /*0a98*/ 	.word	0x000000bb
        /*0a9c*/ 	.word	0x00000240
        /*0aa0*/ 	.short	0x010a
        /*0aa2*/ 	.byte	0xff
	.zero		1


	//   ....[155]....
        /*0aa4*/ 	.word	0x00007820
        /*0aa8*/ 	.word	0x00000000
        /*0aac*/ 	.word	0x00000200
        /*0ab0*/ 	.short	0x010a
        /*0ab2*/ 	.byte	0xff
	.zero		1


	//   ....[156]....
        /*0ab4*/ 	.word	0x00007970
        /*0ab8*/ 	.word	0x00000002
        /*0abc*/ 	.word	0x00000000
        /*0ac0*/ 	.short	0x0101
        /*0ac2*/ 	.byte	0xff
	.zero		1


	//   ....[157]....
        /*0ac4*/ 	.word	0x000079d0
        /*0ac8*/ 	.word	0x000000bb
        /*0acc*/ 	.word	0x00000240
        /*0ad0*/ 	.short	0x010a
        /*0ad2*/ 	.byte	0xff
	.zero		1


	//   ....[158]....
        /*0ad4*/ 	.word	0x00008da0
        /*0ad8*/ 	.word	0x000000c7
        /*0adc*/ 	.word	0x00000200
        /*0ae0*/ 	.short	0x010a
        /*0ae2*/ 	.byte	0xff
	.zero		1


	//   ....[159]....
        /*0ae4*/ 	.word	0x00008e80
        /*0ae8*/ 	.word	0x000000c7
        /*0aec*/ 	.word	0x00000200
        /*0af0*/ 	.short	0x010a
        /*0af2*/ 	.byte	0xff
	.zero		1


	//   ....[160]....
        /*0af4*/ 	.word	0x00008fb0
        /*0af8*/ 	.word	0x00000000
        /*0afc*/ 	.word	0x00000000
        /*0b00*/ 	.short	0x0101
        /*0b02*/ 	.byte	0xff
	.zero		1


	//   ....[161]....
        /*0b04*/ 	.word	0x000093e0
        /*0b08*/ 	.word	0x000000bb
        /*0b0c*/ 	.word	0x00000000
        /*0b10*/ 	.short	0x0101
        /*0b12*/ 	.byte	0xff
	.zero		1


	//   ....[162]....
        /*0b14*/ 	.word	0x0000a450
        /*0b18*/ 	.word	0x00000000
        /*0b1c*/ 	.word	0x00000100
        /*0b20*/ 	.short	0x010a
        /*0b22*/ 	.byte	0xff
	.zero		1


	//   ....[163]....
        /*0b24*/ 	.word	0x0000a4b0
        /*0b28*/ 	.word	0x00000000
        /*0b2c*/ 	.word	0x00000100
        /*0b30*/ 	.short	0x010a
        /*0b32*/ 	.byte	0xff
	.zero		1


	//   ....[164]....
        /*0b34*/ 	.word	0x0000a510
        /*0b38*/ 	.word	0x00000000
        /*0b3c*/ 	.word	0x00000230
        /*0b40*/ 	.short	0x010a
        /*0b42*/ 	.byte	0xff
	.zero		1


	//   ....[165]....
        /*0b44*/ 	.word	0x0000a570
        /*0b48*/ 	.word	0x00000000
        /*0b4c*/ 	.word	0x00000000
        /*0b50*/ 	.short	0x010a
        /*0b52*/ 	.byte	0xff
	.zero		1


	//   ....[166]....
        /*0b54*/ 	.word	0x0000a5d0
        /*0b58*/ 	.word	0x00000000
        /*0b5c*/ 	.word	0x00000000
        /*0b60*/ 	.short	0x010a
        /*0b62*/ 	.byte	0xff
	.zero		1


	//   ....[167]....
        /*0b64*/ 	.word	0x0000a630
        /*0b68*/ 	.word	0x00000000
        /*0b6c*/ 	.word	0x00000000
        /*0b70*/ 	.short	0x010a
        /*0b72*/ 	.byte	0xff
	.zero		1


	//   ....[168]....
        /*0b74*/ 	.word	0x0000a690
        /*0b78*/ 	.word	0x00000000
        /*0b7c*/ 	.word	0x00000000
        /*0b80*/ 	.short	0x010a
        /*0b82*/ 	.byte	0xff
	.zero		1


	//   ....[169]....
        /*0b84*/ 	.word	0x0000a6f0
        /*0b88*/ 	.word	0x00000000
        /*0b8c*/ 	.word	0x00000000
        /*0b90*/ 	.short	0x010a
        /*0b92*/ 	.byte	0xff
	.zero		1


	//   ....[170]....
        /*0b94*/ 	.word	0x0000a750
        /*0b98*/ 	.word	0x00000000
        /*0b9c*/ 	.word	0x00000000
        /*0ba0*/ 	.short	0x010a
        /*0ba2*/ 	.byte	0xff
	.zero		1


	//   ....[171]....
        /*0ba4*/ 	.word	0x0000a7b0
        /*0ba8*/ 	.word	0x00000000
        /*0bac*/ 	.word	0x00000000
        /*0bb0*/ 	.short	0x010a
        /*0bb2*/ 	.byte	0xff
	.zero		1


	//   ....[172]....
        /*0bb4*/ 	.word	0x0000a810
        /*0bb8*/ 	.word	0x00000000
        /*0bbc*/ 	.word	0x00000000
        /*0bc0*/ 	.short	0x010a
        /*0bc2*/ 	.byte	0xff
	.zero		1


	//   ....[173]....
        /*0bc4*/ 	.word	0x0000a870
        /*0bc8*/ 	.word	0x00000000
        /*0bcc*/ 	.word	0x00000000
        /*0bd0*/ 	.short	0x010a
        /*0bd2*/ 	.byte	0xff
	.zero		1


	//   ....[174]....
        /*0bd4*/ 	.word	0x0000a8d0
        /*0bd8*/ 	.word	0x00000000
        /*0bdc*/ 	.word	0x00000000
        /*0be0*/ 	.short	0x010a
        /*0be2*/ 	.byte	0xff
	.zero		1


	//   ....[175]....
        /*0be4*/ 	.word	0x0000a930
        /*0be8*/ 	.word	0x00000000
        /*0bec*/ 	.word	0x00000000
        /*0bf0*/ 	.short	0x010a
        /*0bf2*/ 	.byte	0xff
	.zero		1


	//   ....[176]....
        /*0bf4*/ 	.word	0x0000a990
        /*0bf8*/ 	.word	0x00000000
        /*0bfc*/ 	.word	0x00000000
        /*0c00*/ 	.short	0x010a
        /*0c02*/ 	.byte	0xff
	.zero		1


	//   ....[177]....
        /*0c04*/ 	.word	0x0000a9f0
        /*0c08*/ 	.word	0x00000000
        /*0c0c*/ 	.word	0x00000000
        /*0c10*/ 	.short	0x010a
        /*0c12*/ 	.byte	0xff
	.zero		1


	//   ....[178]....
        /*0c14*/ 	.word	0x0000aa50
        /*0c18*/ 	.word	0x00000000
        /*0c1c*/ 	.word	0x00000000
        /*0c20*/ 	.short	0x010a
        /*0c22*/ 	.byte	0xff
	.zero		1


	//   ....[179]....
        /*0c24*/ 	.word	0x0000aab0
        /*0c28*/ 	.word	0x00000000
        /*0c2c*/ 	.word	0x00000000
        /*0c30*/ 	.short	0x010a
        /*0c32*/ 	.byte	0xff
	.zero		1


	//   ....[180]....
        /*0c34*/ 	.word	0x0000ab10
        /*0c38*/ 	.word	0x00000000
        /*0c3c*/ 	.word	0x00000000
        /*0c40*/ 	.short	0x010a
        /*0c42*/ 	.byte	0xff
	.zero		1


	//   ....[181]....
        /*0c44*/ 	.word	0x0000ab70
        /*0c48*/ 	.word	0x00000000
        /*0c4c*/ 	.word	0x00000000
        /*0c50*/ 	.short	0x010a
        /*0c52*/ 	.byte	0xff
	.zero		1


	//   ....[182]....
        /*0c54*/ 	.word	0x0000abd0
        /*0c58*/ 	.word	0x00000000
        /*0c5c*/ 	.word	0x00000000
        /*0c60*/ 	.short	0x010a
        /*0c62*/ 	.byte	0xff
	.zero		1


	//   ....[183]....
        /*0c64*/ 	.word	0x0000ac30
        /*0c68*/ 	.word	0x00000000
        /*0c6c*/ 	.word	0x00000000
        /*0c70*/ 	.short	0x010a
        /*0c72*/ 	.byte	0xff
	.zero		1


	//   ....[184]....
        /*0c74*/ 	.word	0x0000ac90
        /*0c78*/ 	.word	0x00000000
        /*0c7c*/ 	.word	0x00000000
        /*0c80*/ 	.short	0x010a
        /*0c82*/ 	.byte	0xff
	.zero		1


	//   ....[185]....
        /*0c84*/ 	.word	0x0000acf0
        /*0c88*/ 	.word	0x00000000
        /*0c8c*/ 	.word	0x00000000
        /*0c90*/ 	.short	0x010a
        /*0c92*/ 	.byte	0xff
	.zero		1


	//   ....[186]....
        /*0c94*/ 	.word	0x0000ad50
        /*0c98*/ 	.word	0x00000000
        /*0c9c*/ 	.word	0x00000000
        /*0ca0*/ 	.short	0x010a
        /*0ca2*/ 	.byte	0xff
	.zero		1


	//   ....[187]....
        /*0ca4*/ 	.word	0x0000adb0
        /*0ca8*/ 	.word	0x00000000
        /*0cac*/ 	.word	0x00000000
        /*0cb0*/ 	.short	0x010a
        /*0cb2*/ 	.byte	0xff
	.zero		1


	//   ....[188]....
        /*0cb4*/ 	.word	0x0000ae10
        /*0cb8*/ 	.word	0x00000000
        /*0cbc*/ 	.word	0x00000000
        /*0cc0*/ 	.short	0x010a
        /*0cc2*/ 	.byte	0xff
	.zero		1


	//   ....[189]....
        /*0cc4*/ 	.word	0x0000ae70
        /*0cc8*/ 	.word	0x00000000
        /*0ccc*/ 	.word	0x00000000
        /*0cd0*/ 	.short	0x010a
        /*0cd2*/ 	.byte	0xff
	.zero		1


	//   ....[190]....
        /*0cd4*/ 	.word	0x0000aed0
        /*0cd8*/ 	.word	0x00000000
        /*0cdc*/ 	.word	0x00000000
        /*0ce0*/ 	.short	0x010a
        /*0ce2*/ 	.byte	0xff
	.zero		1


	//   ....[191]....
        /*0ce4*/ 	.word	0x0000af30
        /*0ce8*/ 	.word	0x00000000
        /*0cec*/ 	.word	0x00000000
        /*0cf0*/ 	.short	0x010a
        /*0cf2*/ 	.byte	0xff
	.zero		1


	//   ....[192]....
        /*0cf4*/ 	.word	0x0000af90
        /*0cf8*/ 	.word	0x00000000
        /*0cfc*/ 	.word	0x00000000
        /*0d00*/ 	.short	0x010a
        /*0d02*/ 	.byte	0xff
	.zero		1


	//   ....[193]....
        /*0d04*/ 	.word	0x0000aff0
        /*0d08*/ 	.word	0x00000000
        /*0d0c*/ 	.word	0x00000000
        /*0d10*/ 	.short	0x010a
        /*0d12*/ 	.byte	0xff
	.zero		1


	//   ....[194]....
        /*0d14*/ 	.word	0x0000b050
        /*0d18*/ 	.word	0x00000000
        /*0d1c*/ 	.word	0x00000000
        /*0d20*/ 	.short	0x010a
        /*0d22*/ 	.byte	0xff
	.zero		1


	//   ....[195]....
        /*0d24*/ 	.word	0x0000b0b0
        /*0d28*/ 	.word	0x00000000
        /*0d2c*/ 	.word	0x00000000
        /*0d30*/ 	.short	0x010a
        /*0d32*/ 	.byte	0xff
	.zero		1


	//   ....[196]....
        /*0d34*/ 	.word	0x0000b110
        /*0d38*/ 	.word	0x00000004
        /*0d3c*/ 	.word	0x00000238
        /*0d40*/ 	.short	0x010a
        /*0d42*/ 	.byte	0xff
	.zero		1


	//   ....[197]....
        /*0d44*/ 	.word	0x0000b170
        /*0d48*/ 	.word	0x00000004
        /*0d4c*/ 	.word	0x00000230
        /*0d50*/ 	.short	0x010a
        /*0d52*/ 	.byte	0xff
	.zero		1


	//   ....[198]....
        /*0d54*/ 	.word	0x0000b1d0
        /*0d58*/ 	.word	0x00000005
        /*0d5c*/ 	.word	0x00000008
        /*0d60*/ 	.short	0x010a
        /*0d62*/ 	.byte	0xff
	.zero		1


	//   ....[199]....
        /*0d64*/ 	.word	0x0000b2b0
        /*0d68*/ 	.word	0x00000003
        /*0d6c*/ 	.word	0x00000008
        /*0d70*/ 	.short	0x010a
        /*0d72*/ 	.byte	0xff
	.zero		1


	//   ....[200]....
        /*0d74*/ 	.word	0x0000b310
        /*0d78*/ 	.word	0x00000004
        /*0d7c*/ 	.word	0x00000230
        /*0d80*/ 	.short	0x010a
        /*0d82*/ 	.byte	0xff
	.zero		1


	//   ....[201]....
        /*0d84*/ 	.word	0x0000b370
        /*0d88*/ 	.word	0x00000004
        /*0d8c*/ 	.word	0x00000250
        /*0d90*/ 	.short	0x010a
        /*0d92*/ 	.byte	0xff
	.zero		1


	//   ....[202]....
        /*0d94*/ 	.word	0x0000b3d0
        /*0d98*/ 	.word	0x00000004
        /*0d9c*/ 	.word	0x00000000
        /*0da0*/ 	.short	0x010a
        /*0da2*/ 	.byte	0xff
	.zero		1


	//   ....[203]....
        /*0da4*/ 	.word	0x0000b430
        /*0da8*/ 	.word	0x00000000
        /*0dac*/ 	.word	0x00000000
        /*0db0*/ 	.short	0x010a
        /*0db2*/ 	.byte	0xff
	.zero		1


	//   ....[204]....
        /*0db4*/ 	.word	0x0000b490
        /*0db8*/ 	.word	0x00000000
        /*0dbc*/ 	.word	0x00000260
        /*0dc0*/ 	.short	0x010a
        /*0dc2*/ 	.byte	0xff
	.zero		1


	//   ....[205]....
        /*0dc4*/ 	.word	0x0000b4f0
        /*0dc8*/ 	.word	0x00000002
        /*0dcc*/ 	.word	0x00000230
        /*0dd0*/ 	.short	0x010a
        /*0dd2*/ 	.byte	0xff
	.zero		1


	//   ....[206]....
        /*0dd4*/ 	.word	0x0000b550
        /*0dd8*/ 	.word	0x00000002
        /*0ddc*/ 	.word	0x00000228
        /*0de0*/ 	.short	0x010a
        /*0de2*/ 	.byte	0xff
	.zero		1


	//   ....[207]....
        /*0de4*/ 	.word	0x0000b5b0
        /*0de8*/ 	.word	0x00000003
        /*0dec*/ 	.word	0x00000210
        /*0df0*/ 	.short	0x010a
        /*0df2*/ 	.byte	0xff
	.zero		1


	//   ....[208]....
        /*0df4*/ 	.word	0x0000b610
        /*0df8*/ 	.word	0x00000003
        /*0dfc*/ 	.word	0x00000218
        /*0e00*/ 	.short	0x010a
        /*0e02*/ 	.byte	0xff
	.zero		1


	//   ....[209]....
        /*0e04*/ 	.word	0x0000b670
        /*0e08*/ 	.word	0x00000000
        /*0e0c*/ 	.word	0x00000210
        /*0e10*/ 	.short	0x010a
        /*0e12*/ 	.byte	0xff
	.zero		1


	//   ....[210]....
        /*0e14*/ 	.word	0x0000b6d0
        /*0e18*/ 	.word	0x00000000
        /*0e1c*/ 	.word	0x00000230
        /*0e20*/ 	.short	0x010a
        /*0e22*/ 	.byte	0xff
	.zero		1


	//   ....[211]....
        /*0e24*/ 	.word	0x0000b720
        /*0e28*/ 	.word	0x00000000
        /*0e2c*/ 	.word	0x00000200
        /*0e30*/ 	.short	0x010a
        /*0e32*/ 	.byte	0xff
	.zero		1


	//   ....[212]....
        /*0e34*/ 	.word	0x0000b770
        /*0e38*/ 	.word	0x000000bb
        /*0e3c*/ 	.word	0x00000240
        /*0e40*/ 	.short	0x010a
        /*0e42*/ 	.byte	0xff
	.zero		1


	//   ....[213]....
        /*0e44*/ 	.word	0x0000b7c0
        /*0e48*/ 	.word	0x000000c7
        /*0e4c*/ 	.word	0x00000200
        /*0e50*/ 	.short	0x010a
        /*0e52*/ 	.byte	0xff
	.zero		1


	//----- nvinfo : EIATTR_NUM_MBARRIERS
	.align		4
.L_47:
        /*0e54*/ 	.byte	0x03, 0x38
        /*0e56*/ 	.short	0x004d


	//----- nvinfo : EIATTR_EXIT_INSTR_OFFSETS
	.align		4
        /*0e58*/ 	.byte	0x04, 0x1c
        /*0e5a*/ 	.short	(.L_49 - .L_48)


	//   ....[0]....
.L_48:
        /*0e5c*/ 	.word	0x000041b0


	//   ....[1]....
        /*0e60*/ 	.word	0x00004440


	//   ....[2]....
        /*0e64*/ 	.word	0x000044a0


	//   ....[3]....
        /*0e68*/ 	.word	0x00005580


	//   ....[4]....
        /*0e6c*/ 	.word	0x000064c0


	//   ....[5]....
        /*0e70*/ 	.word	0x00006500


	//   ....[6]....
        /*0e74*/ 	.word	0x0000a430


	//----- nvinfo : EIATTR_MAX_THREADS
	.align		4
.L_49:
        /*0e78*/ 	.byte	0x04, 0x05
        /*0e7a*/ 	.short	(.L_51 - .L_50)
.L_50:
        /*0e7c*/ 	.word	0x00000100
        /*0e80*/ 	.word	0x00000001
        /*0e84*/ 	.word	0x00000001


	//----- nvinfo : EIATTR_CRS_STACK_SIZE
	.align		4
.L_51:
        /*0e88*/ 	.byte	0x04, 0x1e
        /*0e8a*/ 	.short	(.L_53 - .L_52)
.L_52:
        /*0e8c*/ 	.word	0x00000000


	//----- nvinfo : EIATTR_CBANK_PARAM_SIZE
	.align		4
.L_53:
        /*0e90*/ 	.byte	0x03, 0x19
        /*0e92*/ 	.short	0x0800


	//----- nvinfo : EIATTR_PARAM_CBANK
	.align		4
        /*0e94*/ 	.byte	0x04, 0x0a
        /*0e96*/ 	.short	(.L_55 - .L_54)
	.align		4
.L_54:
        /*0e98*/ 	.word	index@(.nv.constant0._ZN7cutlass13device_kernelINS_4conv6kernel13ConvUniversalINS1_16ConvProblemShapeILNS1_8OperatorE1ELi2EEENS1_10collective14CollectiveConvINS1_47MainloopSm100TmaUmmaWarpSpecializedImplicitGemmILS5_1ELi32ELi2ELi1ELi2EN4cute5tupleIJNSA_1CILi2EEENSC_ILi1EEESE_EEEEENSB_IJNSC_ILi256EEENSC_ILi128EEENSB_IJNSC_ILi32EEEEEEEEENS_12float_e4m3_tESM_NSA_8TiledMMAINSA_8MMA_AtomIJNSA_10MMA_TraitsINSA_25SM100_MMA_F8F6F4_2x1SM_SSEJSM_SM_fSH_SI_NSA_17integral_constantINSA_4UMMA5MajorELST_0EEENSR_IST_LST_1EEENSR_INSS_7ScaleInELSW_0EEESX_EEEEEENSA_6LayoutINSB_IJSE_SE_SE_EEENSB_IJNSC_ILi0EEES12_S12_EEEEENSB_IJNSA_10UnderscoreES15_S15_EEEEENS7_6detail27Sm100ImplicitGemmTileTraitsINSA_25SM100_TMA_2SM_LOAD_IM2COLENSA_14ComposedLayoutINSA_7SwizzleILi1ELi4ELi3EEENSA_18smem_ptr_flag_bitsILi8EEENS10_INSB_IJNSC_ILi8EEESJ_EEENSB_IJSJ_SE_EEEEEEEvEENS19_INSA_18SM100_TMA_2SM_LOADENS1B_INS1C_ILi2ELi4ELi3EEES1F_NS10_INSB_IJNSC_ILi64EEES1G_EEENSB_IJSE_S1O_EEEEEEEvEEEENS_8epilogue10collective18CollectiveEpilogueINS1V_23Sm100TmaWarpSpecializedILi2ELi2ELi64ELb0ELb0EEEJNSB_IJSI_SI_SK_EEENSB_IJNS10_ISI_SE_EENS10_IS1O_SE_EEEEESM_NSB_IJNSB_IJlllEEESE_S12_EEESM_S25_NS1V_6fusion15FusionCallbacksIS1Z_NS26_17LinearCombinationISM_fSM_fLNS_15FloatRoundStyleE2EEES20_S23_JEEENSA_5SM1004TMEM4LOAD26SM100_TMEM_LOAD_32dp32b64xENSA_20SM90_TMA_LOAD_IM2COLENS1B_IS1N_S1F_NS10_INSB_IJS1G_S1O_EEENSB_IJS1O_SE_EEEEEEENSA_39AutoVectorizingCopyWithAssumedAlignmentILi128EEENSA_21SM90_TMA_STORE_IM2COLES2K_S2M_S2M_EEEvvEEEEvNT_6ParamsE)
        /*0e9c*/ 	.short	0x0380
        /*0e9e*/ 	.short	0x0800


	//----- nvinfo : EIATTR_SW_WAR
	.align		4
.L_55:
        /*0ea0*/ 	.byte	0x04, 0x36
        /*0ea2*/ 	.short	(.L_57 - .L_56)
.L_56:
        /*0ea4*/ 	.word	0x00000008
.L_57:


//--------------------- .nv.callgraph             --------------------------
	.section	.nv.callgraph,"",@"SHT_CUDA_CALLGRAPH"
	.align	4
	.sectionentsize	8
	.align		4
        /*0000*/ 	.word	0x00000000
	.align		4
        /*0004*/ 	.word	0xffffffff
	.align		4
        /*0008*/ 	.word	index@(_ZN7cutlass13device_kernelINS_4conv6kernel13ConvUniversalINS1_16ConvProblemShapeILNS1_8OperatorE1ELi2EEENS1_10collective14CollectiveConvINS1_47MainloopSm100TmaUmmaWarpSpecializedImplicitGemmILS5_1ELi32ELi2ELi1ELi2EN4cute5tupleIJNSA_1CILi2EEENSC_ILi1EEESE_EEEEENSB_IJNSC_ILi256EEENSC_ILi128EEENSB_IJNSC_ILi32EEEEEEEEENS_12float_e4m3_tESM_NSA_8TiledMMAINSA_8MMA_AtomIJNSA_10MMA_TraitsINSA_25SM100_MMA_F8F6F4_2x1SM_SSEJSM_SM_fSH_SI_NSA_17integral_constantINSA_4UMMA5MajorELST_0EEENSR_IST_LST_1EEENSR_INSS_7ScaleInELSW_0EEESX_EEEEEENSA_6LayoutINSB_IJSE_SE_SE_EEENSB_IJNSC_ILi0EEES12_S12_EEEEENSB_IJNSA_10UnderscoreES15_S15_EEEEENS7_6detail27Sm100ImplicitGemmTileTraitsINSA_25SM100_TMA_2SM_LOAD_IM2COLENSA_14ComposedLayoutINSA_7SwizzleILi1ELi4ELi3EEENSA_18smem_ptr_flag_bitsILi8EEENS10_INSB_IJNSC_ILi8EEESJ_EEENSB_IJSJ_SE_EEEEEEEvEENS19_INSA_18SM100_TMA_2SM_LOADENS1B_INS1C_ILi2ELi4ELi3EEES1F_NS10_INSB_IJNSC_ILi64EEES1G_EEENSB_IJSE_S1O_EEEEEEEvEEEENS_8epilogue10collective18CollectiveEpilogueINS1V_23Sm100TmaWarpSpecializedILi2ELi2ELi64ELb0ELb0EEEJNSB_IJSI_SI_SK_EEENSB_IJNS10_ISI_SE_EENS10_IS1O_SE_EEEEESM_NSB_IJNSB_IJlllEEESE_S12_EEESM_S25_NS1V_6fusion15FusionCallbacksIS1Z_NS26_17LinearCombinationISM_fSM_fLNS_15FloatRoundStyleE2EEES20_S23_JEEENSA_5SM1004TMEM4LOAD26SM100_TMEM_LOAD_32dp32b64xENSA_20SM90_TMA_LOAD_IM2COLENS1B_IS1N_S1F_NS10_INSB_IJS1G_S1O_EEENSB_IJS1O_SE_EEEEEEENSA_39AutoVectorizingCopyWithAssumedAlignmentILi128EEENSA_21SM90_TMA_STORE_IM2COLES2K_S2M_S2M_EEEvvEEEEvNT_6ParamsE)
	.align		4
        /*000c*/ 	.word	index@(__assertfail)
	.align		4
        /*0010*/ 	.word	0x00000000
	.align		4
        /*0014*/ 	.word	0xfffffffe
	.align		4
        /*0018*/ 	.word	0x00000000
	.align		4
        /*001c*/ 	.word	0xfffffffd
	.align		4
        /*0020*/ 	.word	0x00000000
	.align		4
        /*0024*/ 	.word	0xfffffffc


//--------------------- .nv.constant4             --------------------------
	.section	.nv.constant4,"a",@progbits
	.align	8
	.align		8
.nv.constant4:
        /*0000*/ 	.dword	__assertfail
	.align		8
        /*0008*/ 	.dword	__unnamed_1
	.align		8
        /*0010*/ 	.dword	__unnamed_2
	.align		8
        /*0018*/ 	.dword	_ZN39_INTERNAL_c8469843_4_k_cu_2e6a8660_34744cuda3std3__45__cpo5beginE
	.align		8
        /*0020*/ 	.dword	_ZN39_INTERNAL_c8469843_4_k_cu_2e6a8660_34744cuda3std3__45__cpo3endE
	.align		8
        /*0028*/ 	.dword	_ZN39_INTERNAL_c8469843_4_k_cu_2e6a8660_34744cuda3std3__45__cpo6cbeginE
	.align		8
        /*0030*/ 	.dword	_ZN39_INTERNAL_c8469843_4_k_cu_2e6a8660_34744cuda3std3__45__cpo4cendE
	.align		8
        /*0038*/ 	.dword	_ZN39_INTERNAL_c8469843_4_k_cu_2e6a8660_34744cuda3std3__441_GLOBAL__N__c8469843_4_k_cu_2e6a8660_34746ignoreE
	.align		8
        /*0040*/ 	.dword	_ZN39_INTERNAL_c8469843_4_k_cu_2e6a8660_34744cuda3std3__419piecewise_constructE
	.align		8
        /*0048*/ 	.dword	_ZN39_INTERNAL_c8469843_4_k_cu_2e6a8660_34744cuda3std3__48in_placeE
	.align		8
        /*0050*/ 	.dword	_ZN39_INTERNAL_c8469843_4_k_cu_2e6a8660_34744cuda3std6ranges3__45__cpo4swapE
	.align		8
        /*0058*/ 	.dword	_ZN39_INTERNAL_c8469843_4_k_cu_2e6a8660_34744cuda3std6ranges3__45__cpo9iter_moveE
	.align		8
        /*0060*/ 	.dword	_ZN39_INTERNAL_c8469843_4_k_cu_2e6a8660_34744cute7productE
	.align		8
        /*0068*/ 	.dword	_ZN39_INTERNAL_c8469843_4_k_cu_2e6a8660_34744cute1_E
	.align		8
        /*0070*/ 	.dword	$str$27
	.align		8
        /*0078*/ 	.dword	$str$28
	.align		8
        /*0080*/ 	.dword	$str$29
	.align		8
        /*0088*/ 	.dword	$str$30


//--------------------- .text._ZN7cutlass13device_kernelINS_4conv6kernel13ConvUniversalINS1_16ConvProblemShapeILNS1_8OperatorE1ELi2EEENS1_10collective14CollectiveConvINS1_47MainloopSm100TmaUmmaWarpSpecializedImplicitGemmILS5_1ELi32ELi2ELi1ELi2EN4cute5tupleIJNSA_1CILi2EEENSC_ILi1EEESE_EEEEENSB_IJNSC_ILi256EEENSC_ILi128EEENSB_IJNSC_ILi32EEEEEEEEENS_12float_e4m3_tESM_NSA_8TiledMMAINSA_8MMA_AtomIJNSA_10MMA_TraitsINSA_25SM100_MMA_F8F6F4_2x1SM_SSEJSM_SM_fSH_SI_NSA_17integral_constantINSA_4UMMA5MajorELST_0EEENSR_IST_LST_1EEENSR_INSS_7ScaleInELSW_0EEESX_EEEEEENSA_6LayoutINSB_IJSE_SE_SE_EEENSB_IJNSC_ILi0EEES12_S12_EEEEENSB_IJNSA_10UnderscoreES15_S15_EEEEENS7_6detail27Sm100ImplicitGemmTileTraitsINSA_25SM100_TMA_2SM_LOAD_IM2COLENSA_14ComposedLayoutINSA_7SwizzleILi1ELi4ELi3EEENSA_18smem_ptr_flag_bitsILi8EEENS10_INSB_IJNSC_ILi8EEESJ_EEENSB_IJSJ_SE_EEEEEEEvEENS19_INSA_18SM100_TMA_2SM_LOADENS1B_INS1C_ILi2ELi4ELi3EEES1F_NS10_INSB_IJNSC_ILi64EEES1G_EEENSB_IJSE_S1O_EEEEEEEvEEEENS_8epilogue10collective18CollectiveEpilogueINS1V_23Sm100TmaWarpSpecializedILi2ELi2ELi64ELb0ELb0EEEJNSB_IJSI_SI_SK_EEENSB_IJNS10_ISI_SE_EENS10_IS1O_SE_EEEEESM_NSB_IJNSB_IJlllEEESE_S12_EEESM_S25_NS1V_6fusion15FusionCallbacksIS1Z_NS26_17LinearCombinationISM_fSM_fLNS_15FloatRoundStyleE2EEES20_S23_JEEENSA_5SM1004TMEM4LOAD26SM100_TMEM_LOAD_32dp32b64xENSA_20SM90_TMA_LOAD_IM2COLENS1B_IS1N_S1F_NS10_INSB_IJS1G_S1O_EEENSB_IJS1O_SE_EEEEEEENSA_39AutoVectorizingCopyWithAssumedAlignmentILi128EEENSA_21SM90_TMA_STORE_IM2COLES2K_S2M_S2M_EEEvvEEEEvNT_6ParamsE --------------------------
	.section	.text._ZN7cutlass13device_kernelINS_4conv6kernel13ConvUniversalINS1_16ConvProblemShapeILNS1_8OperatorE1ELi2EEENS1_10collective14CollectiveConvINS1_47MainloopSm100TmaUmmaWarpSpecializedImplicitGemmILS5_1ELi32ELi2ELi1ELi2EN4cute5tupleIJNSA_1CILi2EEENSC_ILi1EEESE_EEEEENSB_IJNSC_ILi256EEENSC_ILi128EEENSB_IJNSC_ILi32EEEEEEEEENS_12float_e4m3_tESM_NSA_8TiledMMAINSA_8MMA_AtomIJNSA_10MMA_TraitsINSA_25SM100_MMA_F8F6F4_2x1SM_SSEJSM_SM_fSH_SI_NSA_17integral_constantINSA_4UMMA5MajorELST_0EEENSR_IST_LST_1EEENSR_INSS_7ScaleInELSW_0EEESX_EEEEEENSA_6LayoutINSB_IJSE_SE_SE_EEENSB_IJNSC_ILi0EEES12_S12_EEEEENSB_IJNSA_10UnderscoreES15_S15_EEEEENS7_6detail27Sm100ImplicitGemmTileTraitsINSA_25SM100_TMA_2SM_LOAD_IM2COLENSA_14ComposedLayoutINSA_7SwizzleILi1ELi4ELi3EEENSA_18smem_ptr_flag_bitsILi8EEENS10_INSB_IJNSC_ILi8EEESJ_EEENSB_IJSJ_SE_EEEEEEEvEENS19_INSA_18SM100_TMA_2SM_LOADENS1B_INS1C_ILi2ELi4ELi3EEES1F_NS10_INSB_IJNSC_ILi64EEES1G_EEENSB_IJSE_S1O_EEEEEEEvEEEENS_8epilogue10collective18CollectiveEpilogueINS1V_23Sm100TmaWarpSpecializedILi2ELi2ELi64ELb0ELb0EEEJNSB_IJSI_SI_SK_EEENSB_IJNS10_ISI_SE_EENS10_IS1O_SE_EEEEESM_NSB_IJNSB_IJlllEEESE_S12_EEESM_S25_NS1V_6fusion15FusionCallbacksIS1Z_NS26_17LinearCombinationISM_fSM_fLNS_15FloatRoundStyleE2EEES20_S23_JEEENSA_5SM1004TMEM4LOAD26SM100_TMEM_LOAD_32dp32b64xENSA_20SM90_TMA_LOAD_IM2COLENS1B_IS1N_S1F_NS10_INSB_IJS1G_S1O_EEENSB_IJS1O_SE_EEEEEEENSA_39AutoVectorizingCopyWithAssumedAlignmentILi128EEENSA_21SM90_TMA_STORE_IM2COLES2K_S2M_S2M_EEEvvEEEEvNT_6ParamsE,"ax",@progbits
	.align	128
.text._ZN7cutlass13device_kernelINS_4conv6kernel13ConvUniversalINS1_16ConvProblemShapeILNS1_8OperatorE1ELi2EEENS1_10collective14CollectiveConvINS1_47MainloopSm100TmaUmmaWarpSpecializedImplicitGemmILS5_1ELi32ELi2ELi1ELi2EN4cute5tupleIJNSA_1CILi2EEENSC_ILi1EEESE_EEEEENSB_IJNSC_ILi256EEENSC_ILi128EEENSB_IJNSC_ILi32EEEEEEEEENS_12float_e4m3_tESM_NSA_8TiledMMAINSA_8MMA_AtomIJNSA_10MMA_TraitsINSA_25SM100_MMA_F8F6F4_2x1SM_SSEJSM_SM_fSH_SI_NSA_17integral_constantINSA_4UMMA5MajorELST_0EEENSR_IST_LST_1EEENSR_INSS_7ScaleInELSW_0EEESX_EEEEEENSA_6LayoutINSB_IJSE_SE_SE_EEENSB_IJNSC_ILi0EEES12_S12_EEEEENSB_IJNSA_10UnderscoreES15_S15_EEEEENS7_6detail27Sm100ImplicitGemmTileTraitsINSA_25SM100_TMA_2SM_LOAD_IM2COLENSA_14ComposedLayoutINSA_7SwizzleILi1ELi4ELi3EEENSA_18smem_ptr_flag_bitsILi8EEENS10_INSB_IJNSC_ILi8EEESJ_EEENSB_IJSJ_SE_EEEEEEEvEENS19_INSA_18SM100_TMA_2SM_LOADENS1B_INS1C_ILi2ELi4ELi3EEES1F_NS10_INSB_IJNSC_ILi64EEES1G_EEENSB_IJSE_S1O_EEEEEEEvEEEENS_8epilogue10collective18CollectiveEpilogueINS1V_23Sm100TmaWarpSpecializedILi2ELi2ELi64ELb0ELb0EEEJNSB_IJSI_SI_SK_EEENSB_IJNS10_ISI_SE_EENS10_IS1O_SE_EEEEESM_NSB_IJNSB_IJlllEEESE_S12_EEESM_S25_NS1V_6fusion15FusionCallbacksIS1Z_NS26_17LinearCombinationISM_fSM_fLNS_15FloatRoundStyleE2EEES20_S23_JEEENSA_5SM1004TMEM4LOAD26SM100_TMEM_LOAD_32dp32b64xENSA_20SM90_TMA_LOAD_IM2COLENS1B_IS1N_S1F_NS10_INSB_IJS1G_S1O_EEENSB_IJS1O_SE_EEEEEEENSA_39AutoVectorizingCopyWithAssumedAlignmentILi128EEENSA_21SM90_TMA_STORE_IM2COLES2K_S2M_S2M_EEEvvEEEEvNT_6ParamsE:
        .type           _ZN7cutlass13device_kernelINS_4conv6kernel13ConvUniversalINS1_16ConvProblemShapeILNS1_8OperatorE1ELi2EEENS1_10collective14CollectiveConvINS1_47MainloopSm100TmaUmmaWarpSpecializedImplicitGemmILS5_1ELi32ELi2ELi1ELi2EN4cute5tupleIJNSA_1CILi2EEENSC_ILi1EEESE_EEEEENSB_IJNSC_ILi256EEENSC_ILi128EEENSB_IJNSC_ILi32EEEEEEEEENS_12float_e4m3_tESM_NSA_8TiledMMAINSA_8MMA_AtomIJNSA_10MMA_TraitsINSA_25SM100_MMA_F8F6F4_2x1SM_SSEJSM_SM_fSH_SI_NSA_17integral_constantINSA_4UMMA5MajorELST_0EEENSR_IST_LST_1EEENSR_INSS_7ScaleInELSW_0EEESX_EEEEEENSA_6LayoutINSB_IJSE_SE_SE_EEENSB_IJNSC_ILi0EEES12_S12_EEEEENSB_IJNSA_10UnderscoreES15_S15_EEEEENS7_6detail27Sm100ImplicitGemmTileTraitsINSA_25SM100_TMA_2SM_LOAD_IM2COLENSA_14ComposedLayoutINSA_7SwizzleILi1ELi4ELi3EEENSA_18smem_ptr_flag_bitsILi8EEENS10_INSB_IJNSC_ILi8EEESJ_EEENSB_IJSJ_SE_EEEEEEEvEENS19_INSA_18SM100_TMA_2SM_LOADENS1B_INS1C_ILi2ELi4ELi3EEES1F_NS10_INSB_IJNSC_ILi64EEES1G_EEENSB_IJSE_S1O_EEEEEEEvEEEENS_8epilogue10collective18CollectiveEpilogueINS1V_23Sm100TmaWarpSpecializedILi2ELi2ELi64ELb0ELb0EEEJNSB_IJSI_SI_SK_EEENSB_IJNS10_ISI_SE_EENS10_IS1O_SE_EEEEESM_NSB_IJNSB_IJlllEEESE_S12_EEESM_S25_NS1V_6fusion15FusionCallbacksIS1Z_NS26_17LinearCombinationISM_fSM_fLNS_15FloatRoundStyleE2EEES20_S23_JEEENSA_5SM1004TMEM4LOAD26SM100_TMEM_LOAD_32dp32b64xENSA_20SM90_TMA_LOAD_IM2COLENS1B_IS1N_S1F_NS10_INSB_IJS1G_S1O_EEENSB_IJS1O_SE_EEEEEEENSA_39AutoVectorizingCopyWithAssumedAlignmentILi128EEENSA_21SM90_TMA_STORE_IM2COLES2K_S2M_S2M_EEEvvEEEEvNT_6ParamsE,@function
        .size           _ZN7cutlass13device_kernelINS_4conv6kernel13ConvUniversalINS1_16ConvProblemShapeILNS1_8OperatorE1ELi2EEENS1_10collective14CollectiveConvINS1_47MainloopSm100TmaUmmaWarpSpecializedImplicitGemmILS5_1ELi32ELi2ELi1ELi2EN4cute5tupleIJNSA_1CILi2EEENSC_ILi1EEESE_EEEEENSB_IJNSC_ILi256EEENSC_ILi128EEENSB_IJNSC_ILi32EEEEEEEEENS_12float_e4m3_tESM_NSA_8TiledMMAINSA_8MMA_AtomIJNSA_10MMA_TraitsINSA_25SM100_MMA_F8F6F4_2x1SM_SSEJSM_SM_fSH_SI_NSA_17integral_constantINSA_4UMMA5MajorELST_0EEENSR_IST_LST_1EEENSR_INSS_7ScaleInELSW_0EEESX_EEEEEENSA_6LayoutINSB_IJSE_SE_SE_EEENSB_IJNSC_ILi0EEES12_S12_EEEEENSB_IJNSA_10UnderscoreES15_S15_EEEEENS7_6detail27Sm100ImplicitGemmTileTraitsINSA_25SM100_TMA_2SM_LOAD_IM2COLENSA_14ComposedLayoutINSA_7SwizzleILi1ELi4ELi3EEENSA_18smem_ptr_flag_bitsILi8EEENS10_INSB_IJNSC_ILi8EEESJ_EEENSB_IJSJ_SE_EEEEEEEvEENS19_INSA_18SM100_TMA_2SM_LOADENS1B_INS1C_ILi2ELi4ELi3EEES1F_NS10_INSB_IJNSC_ILi64EEES1G_EEENSB_IJSE_S1O_EEEEEEEvEEEENS_8epilogue10collective18CollectiveEpilogueINS1V_23Sm100TmaWarpSpecializedILi2ELi2ELi64ELb0ELb0EEEJNSB_IJSI_SI_SK_EEENSB_IJNS10_ISI_SE_EENS10_IS1O_SE_EEEEESM_NSB_IJNSB_IJlllEEESE_S12_EEESM_S25_NS1V_6fusion15FusionCallbacksIS1Z_NS26_17LinearCombinationISM_fSM_fLNS_15FloatRoundStyleE2EEES20_S23_JEEENSA_5SM1004TMEM4LOAD26SM100_TMEM_LOAD_32dp32b64xENSA_20SM90_TMA_LOAD_IM2COLENS1B_IS1N_S1F_NS10_INSB_IJS1G_S1O_EEENSB_IJS1O_SE_EEEEEEENSA_39AutoVectorizingCopyWithAssumedAlignmentILi128EEENSA_21SM90_TMA_STORE_IM2COLES2K_S2M_S2M_EEEvvEEEEvNT_6ParamsE,(.L_x_239 - _ZN7cutlass13device_kernelINS_4conv6kernel13ConvUniversalINS1_16ConvProblemShapeILNS1_8OperatorE1ELi2EEENS1_10collective14CollectiveConvINS1_47MainloopSm100TmaUmmaWarpSpecializedImplicitGemmILS5_1ELi32ELi2ELi1ELi2EN4cute5tupleIJNSA_1CILi2EEENSC_ILi1EEESE_EEEEENSB_IJNSC_ILi256EEENSC_ILi128EEENSB_IJNSC_ILi32EEEEEEEEENS_12float_e4m3_tESM_NSA_8TiledMMAINSA_8MMA_AtomIJNSA_10MMA_TraitsINSA_25SM100_MMA_F8F6F4_2x1SM_SSEJSM_SM_fSH_SI_NSA_17integral_constantINSA_4UMMA5MajorELST_0EEENSR_IST_LST_1EEENSR_INSS_7ScaleInELSW_0EEESX_EEEEEENSA_6LayoutINSB_IJSE_SE_SE_EEENSB_IJNSC_ILi0EEES12_S12_EEEEENSB_IJNSA_10UnderscoreES15_S15_EEEEENS7_6detail27Sm100ImplicitGemmTileTraitsINSA_25SM100_TMA_2SM_LOAD_IM2COLENSA_14ComposedLayoutINSA_7SwizzleILi1ELi4ELi3EEENSA_18smem_ptr_flag_bitsILi8EEENS10_INSB_IJNSC_ILi8EEESJ_EEENSB_IJSJ_SE_EEEEEEEvEENS19_INSA_18SM100_TMA_2SM_LOADENS1B_INS1C_ILi2ELi4ELi3EEES1F_NS10_INSB_IJNSC_ILi64EEES1G_EEENSB_IJSE_S1O_EEEEEEEvEEEENS_8epilogue10collective18CollectiveEpilogueINS1V_23Sm100TmaWarpSpecializedILi2ELi2ELi64ELb0ELb0EEEJNSB_IJSI_SI_SK_EEENSB_IJNS10_ISI_SE_EENS10_IS1O_SE_EEEEESM_NSB_IJNSB_IJlllEEESE_S12_EEESM_S25_NS1V_6fusion15FusionCallbacksIS1Z_NS26_17LinearCombinationISM_fSM_fLNS_15FloatRoundStyleE2EEES20_S23_JEEENSA_5SM1004TMEM4LOAD26SM100_TMEM_LOAD_32dp32b64xENSA_20SM90_TMA_LOAD_IM2COLENS1B_IS1N_S1F_NS10_INSB_IJS1G_S1O_EEENSB_IJS1O_SE_EEEEEEENSA_39AutoVectorizingCopyWithAssumedAlignmentILi128EEENSA_21SM90_TMA_STORE_IM2COLES2K_S2M_S2M_EEEvvEEEEvNT_6ParamsE)
        .other          _ZN7cutlass13device_kernelINS_4conv6kernel13ConvUniversalINS1_16ConvProblemShapeILNS1_8OperatorE1ELi2EEENS1_10collective14CollectiveConvINS1_47MainloopSm100TmaUmmaWarpSpecializedImplicitGemmILS5_1ELi32ELi2ELi1ELi2EN4cute5tupleIJNSA_1CILi2EEENSC_ILi1EEESE_EEEEENSB_IJNSC_ILi256EEENSC_ILi128EEENSB_IJNSC_ILi32EEEEEEEEENS_12float_e4m3_tESM_NSA_8TiledMMAINSA_8MMA_AtomIJNSA_10MMA_TraitsINSA_25SM100_MMA_F8F6F4_2x1SM_SSEJSM_SM_fSH_SI_NSA_17integral_constantINSA_4UMMA5MajorELST_0EEENSR_IST_LST_1EEENSR_INSS_7ScaleInELSW_0EEESX_EEEEEENSA_6LayoutINSB_IJSE_SE_SE_EEENSB_IJNSC_ILi0EEES12_S12_EEEEENSB_IJNSA_10UnderscoreES15_S15_EEEEENS7_6detail27Sm100ImplicitGemmTileTraitsINSA_25SM100_TMA_2SM_LOAD_IM2COLENSA_14ComposedLayoutINSA_7SwizzleILi1ELi4ELi3EEENSA_18smem_ptr_flag_bitsILi8EEENS10_INSB_IJNSC_ILi8EEESJ_EEENSB_IJSJ_SE_EEEEEEEvEENS19_INSA_18SM100_TMA_2SM_LOADENS1B_INS1C_ILi2ELi4ELi3EEES1F_NS10_INSB_IJNSC_ILi64EEES1G_EEENSB_IJSE_S1O_EEEEEEEvEEEENS_8epilogue10collective18CollectiveEpilogueINS1V_23Sm100TmaWarpSpecializedILi2ELi2ELi64ELb0ELb0EEEJNSB_IJSI_SI_SK_EEENSB_IJNS10_ISI_SE_EENS10_IS1O_SE_EEEEESM_NSB_IJNSB_IJlllEEESE_S12_EEESM_S25_NS1V_6fusion15FusionCallbacksIS1Z_NS26_17LinearCombinationISM_fSM_fLNS_15FloatRoundStyleE2EEES20_S23_JEEENSA_5SM1004TMEM4LOAD26SM100_TMEM_LOAD_32dp32b64xENSA_20SM90_TMA_LOAD_IM2COLENS1B_IS1N_S1F_NS10_INSB_IJS1G_S1O_EEENSB_IJS1O_SE_EEEEEEENSA_39AutoVectorizingCopyWithAssumedAlignmentILi128EEENSA_21SM90_TMA_STORE_IM2COLES2K_S2M_S2M_EEEvvEEEEvNT_6ParamsE,@"STO_CUDA_ENTRY STV_DEFAULT"
_ZN7cutlass13device_kernelINS_4conv6kernel13ConvUniversalINS1_16ConvProblemShapeILNS1_8OperatorE1ELi2EEENS1_10collective14CollectiveConvINS1_47MainloopSm100TmaUmmaWarpSpecializedImplicitGemmILS5_1ELi32ELi2ELi1ELi2EN4cute5tupleIJNSA_1CILi2EEENSC_ILi1EEESE_EEEEENSB_IJNSC_ILi256EEENSC_ILi128EEENSB_IJNSC_ILi32EEEEEEEEENS_12float_e4m3_tESM_NSA_8TiledMMAINSA_8MMA_AtomIJNSA_10MMA_TraitsINSA_25SM100_MMA_F8F6F4_2x1SM_SSEJSM_SM_fSH_SI_NSA_17integral_constantINSA_4UMMA5MajorELST_0EEENSR_IST_LST_1EEENSR_INSS_7ScaleInELSW_0EEESX_EEEEEENSA_6LayoutINSB_IJSE_SE_SE_EEENSB_IJNSC_ILi0EEES12_S12_EEEEENSB_IJNSA_10UnderscoreES15_S15_EEEEENS7_6detail27Sm100ImplicitGemmTileTraitsINSA_25SM100_TMA_2SM_LOAD_IM2COLENSA_14ComposedLayoutINSA_7SwizzleILi1ELi4ELi3EEENSA_18smem_ptr_flag_bitsILi8EEENS10_INSB_IJNSC_ILi8EEESJ_EEENSB_IJSJ_SE_EEEEEEEvEENS19_INSA_18SM100_TMA_2SM_LOADENS1B_INS1C_ILi2ELi4ELi3EEES1F_NS10_INSB_IJNSC_ILi64EEES1G_EEENSB_IJSE_S1O_EEEEEEEvEEEENS_8epilogue10collective18CollectiveEpilogueINS1V_23Sm100TmaWarpSpecializedILi2ELi2ELi64ELb0ELb0EEEJNSB_IJSI_SI_SK_EEENSB_IJNS10_ISI_SE_EENS10_IS1O_SE_EEEEESM_NSB_IJNSB_IJlllEEESE_S12_EEESM_S25_NS1V_6fusion15FusionCallbacksIS1Z_NS26_17LinearCombinationISM_fSM_fLNS_15FloatRoundStyleE2EEES20_S23_JEEENSA_5SM1004TMEM4LOAD26SM100_TMEM_LOAD_32dp32b64xENSA_20SM90_TMA_LOAD_IM2COLENS1B_IS1N_S1F_NS10_INSB_IJS1G_S1O_EEENSB_IJS1O_SE_EEEEEEENSA_39AutoVectorizingCopyWithAssumedAlignmentILi128EEENSA_21SM90_TMA_STORE_IM2COLES2K_S2M_S2M_EEEvvEEEEvNT_6ParamsE:
[----:B------:R-:W1:Y:S01]  /*0000*/  LDC R1, c[0x0][0x37c] ;  /* 0x0000df00ff017b82 */ /* 0x000e620000000800 */
[----:B------:R-:W2:Y:S01]  /*0010*/  S2R R164, SR_TID.X ;  /* 0x0000000000a47919 */ /* 0x000ea20000002100 */
[----:B------:R-:W3:Y:S06]  /*0020*/  LDCU.64 UR8, c[0x0][0x890] ;  /* 0x00011200ff0877ac */ /* 0x000eec0008000a00 */
[----:B------:R-:W4:Y:S01]  /*0030*/  S2UR UR43, SR_CgaCtaId ;  /* 0x00000000002b79c3 */ /* 0x000f220000008800 */
[----:B-1----:R-:W-:Y:S01]  /*0040*/  VIADD R1, R1, 0xfffffff8 ;  /* 0xfffffff801017836 */ /* 0x002fe20000000000 */
[----:B------:R-:W-:-:S02]  /*0050*/  PRMT R167, RZ, 0x7610, R167 ;  /* 0x00007610ffa77816 */ /* 0x000fc400000000a7 */
[----:B------:R-:W-:Y:S02]  /*0060*/  ELECT P1, URZ, PT ;  /* 0x0000000000ff782f */ /* 0x000fe40003820000 */
[----:B------:R-:W-:Y:S01]  /*0070*/  R2UR UR48, R1 ;  /* 0x00000000013072ca */ /* 0x000fe200000e0000 */
[----:B---3--:R-:W-:-:S04]  /*0080*/  UISETP.NE.U32.AND UP0, UPT, UR8, URZ, UPT ;  /* 0x000000ff0800728c */ /* 0x008fc8000bf05070 */
[----:B------:R-:W-:Y:S02]  /*0090*/  UISETP.NE.AND.EX UP0, UPT, UR9, URZ, UPT, UP0 ;  /* 0x000000ff0900728c */ /* 0x000fe4000bf05300 */
[----:B----4-:R-:W-:Y:S02]  /*00a0*/  ULOP3.LUT UR26, UR43, 0x1, URZ, 0xc0, !UPT ;  /* 0x000000012b1a7892 */ /* 0x010fe4000f8ec0ff */
[----:B------:R-:W-:Y:S01]  /*00b0*/  ULOP3.LUT UR25, UR43, 0x1, URZ, 0x3c, !UPT ;  /* 0x000000012b197892 */ /* 0x000fe2000f8e3cff */
[----:B--2---:R-:W-:-:S05]  /*00c0*/  SHF.R.U32.HI R168, RZ, 0x5, R164 ;  /* 0x00000005ffa87819 */ /* 0x004fca00000116a4 */
[----:B------:R-:W1:Y:S02]  /*00d0*/  SHFL.IDX PT, R0, R168, RZ, 0x1f ;  /* 0x00001fffa8007589 */ /* 0x000e6400000e0000 */
[----:B-1----:R-:W-:Y:S01]  /*00e0*/  R2UR UR18, R0 ;  /* 0x00000000001272ca */ /* 0x002fe200000e0000 */
[----:B------:R-:W-:-:S14]  /*00f0*/  BRA.U UP0, `(.L_x_0) ;  /* 0x0000000100307547 */ /* 0x000fdc000b800000 */
[----:B------:R-:W1:Y:S02]  /*0100*/  LDCU.64 UR4, c[0x0][0x888] ;  /* 0x00011100ff0477ac */ /* 0x000e640008000a00 */
[----:B-1----:R-:W-:-:S04]  /*0110*/  UISETP.NE.U32.AND UP0, UPT, UR4, URZ, UPT ;  /* 0x000000ff0400728c */ /* 0x002fc8000bf05070 */
[----:B------:R-:W-:-:S09]  /*0120*/  UISETP.NE.AND.EX UP0, UPT, UR5, URZ, UPT, UP0 ;  /* 0x000000ff0500728c */ /* 0x000fd2000bf05300 */
[----:B------:R-:W-:Y:S05]  /*0130*/  BRA.U !UP0, `(.L_x_1) ;  /* 0x0000000108147547 */ /* 0x000fea000b800000 */
[----:B------:R-:W1:Y:S01]  /*0140*/  LDC.64 R2, c[0x0][0x888] ;  /* 0x00022200ff027b82 */ /* 0x000e620000000a00 */
[----:B------:R-:W1:Y:S02]  /*0150*/  LDCU.64 UR4, c[0x0][0x358] ;  /* 0x00006b00ff0477ac */ /* 0x000e640008000a00 */
[----:B-1----:R1:W5:Y:S01]  /*0160*/  LDG.E R73, desc[UR4][R2.64] ;  /* 0x0000000402497981 */ /* 0x002362000c1e1900 */
[----:B------:R-:W-:Y:S01]  /*0170*/  HFMA2 R167, -RZ, RZ, 0, 5.9604644775390625e-08 ;  /* 0x00000001ffa77431 */ /* 0x000fe200000001ff */
[----:B------:R-:W-:Y:S05]  /*0180*/  BRA `(.L_x_0) ;  /* 0x00000000000c7947 */ /* 0x000fea0003800000 */
.L_x_1:
[----:B------:R-:W1:Y:S01]  /*0190*/  LDCU UR4, c[0x0][0x880] ;  /* 0x00011000ff0477ac */ /* 0x000e620008000800 */
[----:B------:R-:W-:Y:S01]  /*01a0*/  HFMA2 R167, -RZ, RZ, 0, 5.9604644775390625e-08 ;  /* 0x00000001ffa77431 */ /* 0x000fe200000001ff */
[----:B-1----:R-:W-:-:S07]  /*01b0*/  MOV R73, UR4 ;  /* 0x0000000400497c02 */ /* 0x002fce0008000f00 */
.L_x_0:
[----:B------:R-:W2:Y:S02]  /*01c0*/  LDCU.64 UR4, c[0x0][0x8b0] ;  /* 0x00011600ff0477ac */ /* 0x000ea40008000a00 */
[----:B--2---:R-:W-:-:S04]  /*01d0*/  UISETP.NE.U32.AND UP0, UPT, UR4, URZ, UPT ;  /* 0x000000ff0400728c */ /* 0x004fc8000bf05070 */
[----:B------:R-:W-:-:S09]  /*01e0*/  UISETP.NE.AND.EX UP0, UPT, UR5, URZ, UPT, UP0 ;  /* 0x000000ff0500728c */ /* 0x000fd2000bf05300 */
[----:B------:R-:W-:Y:S05]  /*01f0*/  BRA.U UP0, `(.L_x_2) ;  /* 0x0000000100287547 */ /* 0x000fea000b800000 */
[----:B------:R-:W2:Y:S02]  /*0200*/  LDCU.64 UR4, c[0x0][0x8a8] ;  /* 0x00011500ff0477ac */ /* 0x000ea40008000a00 */
[----:B--2---:R-:W-:-:S04]  /*0210*/  UISETP.NE.U32.AND UP0, UPT, UR4, URZ, UPT ;  /* 0x000000ff0400728c */ /* 0x004fc8000bf05070 */
[----:B------:R-:W-:-:S09]  /*0220*/  UISETP.NE.AND.EX UP0, UPT, UR5, URZ, UPT, UP0 ;  /* 0x000000ff0500728c */ /* 0x000fd2000bf05300 */
[----:B------:R-:W-:Y:S05]  /*0230*/  BRA.U !UP0, `(.L_x_3) ;  /* 0x0000000108107547 */ /* 0x000fea000b800000 */
[----:B------:R-:W2:Y:S01]  /*0240*/  LDC.64 R70, c[0x0][0x8a8] ;  /* 0x00022a00ff467b82 */ /* 0x000ea20000000a00 */
[----:B------:R-:W2:Y:S02]  /*0250*/  LDCU.64 UR4, c[0x0][0x358] ;  /* 0x00006b00ff0477ac */ /* 0x000ea40008000a00 */
[----:B--2---:R2:W5:Y:S01]  /*0260*/  LDG.E R70, desc[UR4][R70.64] ;  /* 0x0000000446467981 */ /* 0x004562000c1e1900 */
[----:B------:R-:W-:Y:S05]  /*0270*/  BRA `(.L_x_2) ;  /* 0x0000000000087947 */ /* 0x000fea0003800000 */
.L_x_3:
[----:B------:R-:W2:Y:S02]  /*0280*/  LDCU UR4, c[0x0][0x8a0] ;  /* 0x00011400ff0477ac */ /* 0x000ea40008000800 */
[----:B--2---:R-:W-:Y:S02]  /*0290*/  MOV R70, UR4 ;  /* 0x0000000400467c02 */ /* 0x004fe40008000f00 */
.L_x_2:
[----:B------:R-:W-:Y:S01]  /*02a0*/  IMAD.U32 R0, RZ, RZ, UR18 ;  /* 0x00000012ff007e24 */ /* 0x000fe2000f8e00ff */
[----:B------:R-:W-:Y:S04]  /*02b0*/  BSSY.RECONVERGENT B0, `(.L_x_4) ;  /* 0x000000c000007945 */ /* 0x000fe80003800200 */
[C---:B------:R-:W-:Y:S02]  /*02c0*/  ISETP.NE.OR P2, PT, R0.reuse, 0x1, !P1 ;  /* 0x000000010000780c */ /* 0x040fe40004f45670 */
[----:B------:R-:W-:-:S11]  /*02d0*/  ISETP.NE.OR P0, PT, R0, 0x3, !P1 ;  /* 0x000000030000780c */ /* 0x000fd60004f05670 */
[----:B------:R-:W-:Y:S05]  /*02e0*/  @P2 BRA `(.L_x_5) ;  /* 0x0000000000202947 */ /* 0x000fea0003800000 */
[----:B------:R-:W3:Y:S02]  /*02f0*/  LDCU.64 UR4, c[0x0][0x348] ;  /* 0x00006900ff0477ac */ /* 0x000ee40008000a00 */
[----:B---3--:R-:W-:Y:S02]  /*0300*/  UIADD3 UR6, UP1, UPT, UR4, 0x80, URZ ;  /* 0x0000008004067890 */ /* 0x008fe4000ff3e0ff */
[----:B------:R-:W-:Y:S02]  /*0310*/  UIADD3 UR4, UP0, UPT, UR4, 0x180, URZ ;  /* 0x0000018004047890 */ /* 0x000fe4000ff1e0ff */
[----:B------:R-:W-:Y:S02]  /*0320*/  UIADD3.X UR7, UPT, UPT, URZ, UR5, URZ, UP1, !UPT ;  /* 0x00000005ff077290 */ /* 0x000fe40008ffe4ff */
[----:B------:R-:W-:-:S07]  /*0330*/  UIADD3.X UR5, UPT, UPT, URZ, UR5, URZ, UP0, !UPT ;  /* 0x00000005ff057290 */ /* 0x000fce00087fe4ff */
[----:B------:R3:W-:Y:S02]  /*0340*/  UTMACCTL.PF [UR6] ;  /* 0x00000000060079b9 */ /* 0x0007e40008040000 */
[----:B------:R3:W-:Y:S02]  /*0350*/  UTMACCTL.PF [UR4] ;  /* 0x00000000040079b9 */ /* 0x0007e40008040000 */
[----:B---3--:R-:W-:Y:S01]  /*0360*/  NOP ;  /* 0x0000000000007918 */ /* 0x008fe20000000000 */
.L_x_5:
[----:B------:R-:W-:Y:S05]  /*0370*/  BSYNC.RECONVERGENT B0 ;  /* 0x0000000000007941 */ /* 0x000fea0003800200 */
.L_x_4:
[----:B------:R-:W-:Y:S04]  /*0380*/  BSSY.RECONVERGENT B0, `(.L_x_6) ;  /* 0x000000a000007945 */ /* 0x000fe80003800200 */
        /* <DEDUP_REMOVED lines=9> */
.L_x_7:
[----:B------:R-:W-:Y:S05]  /*0420*/  BSYNC.RECONVERGENT B0 ;  /* 0x0000000000007941 */ /* 0x000fea0003800200 */
.L_x_6:
[----:B------:R-:W3:Y:S01]  /*0430*/  LDCU.64 UR4, c[0x0][0x888] ;  /* 0x00011100ff0477ac */ /* 0x000ee20008000a00 */
[----:B------:R-:W-:Y:S02]  /*0440*/  UISETP.EQ.U32.AND UP2, UPT, UR8, URZ, UPT ;  /* 0x000000ff0800728c */ /* 0x000fe4000bf42070 */
[----:B------:R-:W-:Y:S02]  /*0450*/  UPLOP3.LUT UP3, UPT, UPT, UPT, UPT, 0x80, 0x8 ;  /* 0x000000000008789c */ /* 0x000fe40003f6f070 */
[----:B---3--:R-:W-:-:S04]  /*0460*/  UISETP.NE.U32.AND UP0, UPT, UR4, URZ, UPT ;  /* 0x000000ff0400728c */ /* 0x008fc8000bf05070 */
[----:B------:R-:W-:-:S04]  /*0470*/  UISETP.NE.AND.EX UP1, UPT, UR5, URZ, UPT, UP0 ;  /* 0x000000ff0500728c */ /* 0x000fc8000bf25300 */
[----:B------:R-:W-:-:S04]  /*0480*/  UISETP.EQ.OR.EX UP4, UPT, UR9, URZ, !UP1, UP2 ;  /* 0x000000ff0900728c */ /* 0x000fc8000cf82720 */
[----:B------:R-:W-:-:S06]  /*0490*/  UP2UR UR4, UPR, URZ, 0x10 ;  /* 0x00000010ff047883 */ /* 0x000fcc0008000000 */
[----:B------:R-:W-:Y:S01]  /*04a0*/  MOV R177, UR4 ;  /* 0x0000000400b17c02 */ /* 0x000fe20008000f00 */
[----:B------:R-:W-:Y:S06]  /*04b0*/  BRA.U !UP4, `(.L_x_8) ;  /* 0x000000010c207547 */ /* 0x000fec000b800000 */
[----:B------:R-:W-:Y:S01]  /*04c0*/  UISETP.NE.U32.AND UP2, UPT, UR8, URZ, UPT ;  /* 0x000000ff0800728c */ /* 0x000fe2000bf45070 */
[----:B-----5:R-:W-:Y:S01]  /*04d0*/  FSETP.NEU.AND P0, PT, R73, RZ, PT ;  /* 0x000000ff4900720b */ /* 0x020fe20003f0d000 */
[----:B------:R-:W-:Y:S02]  /*04e0*/  USEL UR4, URZ, 0xffffffff, UP1 ;  /* 0xffffffffff047887 */ /* 0x000fe40008800000 */
[----:B------:R-:W-:-:S10]  /*04f0*/  UISETP.NE.AND.EX UP2, UPT, UR9, URZ, UPT, UP2 ;  /* 0x000000ff0900728c */ /* 0x000fd4000bf45320 */
[----:B------:R-:W-:Y:S01]  /*0500*/  VOTEU.ANY UP0, P0 ;  /* 0x0000000000ff7886 */ /* 0x000fe20000000100 */
[----:B------:R-:W-:-:S04]  /*0510*/  @!UP2 USEL UR4, URZ, 0xffffffff, UP0 ;  /* 0xffffffffff04a887 */ /* 0x000fc80008000000 */
[----:B------:R-:W-:-:S04]  /*0520*/  ULOP3.LUT UR4, UR4, 0x1, URZ, 0xc0, !UPT ;  /* 0x0000000104047892 */ /* 0x000fc8000f8ec0ff */
[----:B------:R-:W-:-:S11]  /*0530*/  UISETP.NE.U32.AND UP3, UPT, UR4, 0x1, UPT ;  /* 0x000000010400788c */ /* 0x000fd6000bf65070 */
.L_x_8:
[----:B------:R-:W3:Y:S01]  /*0540*/  SHFL.IDX PT, R0, R168, RZ, 0x1f ;  /* 0x00001fffa8007589 */ /* 0x000ee200000e0000 */
[----:B------:R-:W-:Y:S02]  /*0550*/  UISETP.NE.AND UP5, UPT, UR18, 0x2, UPT ;  /* 0x000000021200788c */ /* 0x000fe4000bfa5270 */
[----:B------:R-:W-:Y:S02]  /*0560*/  UISETP.NE.AND UP0, UPT, UR18, 0x2, UPT ;  /* 0x000000021200788c */ /* 0x000fe4000bf05270 */
[----:B------:R-:W-:Y:S02]  /*0570*/  UISETP.NE.OR UP2, UPT, UR26, URZ, UP5 ;  /* 0x000000ff1a00728c */ /* 0x000fe4000af45670 */
[----:B------:R-:W-:-:S04]  /*0580*/  USEL UR49, URZ, 0x1, UP0 ;  /* 0x00000001ff317887 */ /* 0x000fc80008000000 */
[----:B------:R-:W-:Y:S02]  /*0590*/  PLOP3.LUT P3, PT, P1, PT, UP2, 0xae, 0xea ;  /* 0x0000000000ea781c */ /* 0x000fe40000f6f52e */
[----:B---3--:R-:W-:-:S13]  /*05a0*/  ISETP.NE.AND P0, PT, R0, RZ, PT ;  /* 0x000000ff0000720c */ /* 0x008fda0003f05270 */
[----:B------:R-:W-:Y:S05]  /*05b0*/  @P0 BRA `(.L_x_9) ;  /* 0x0000000400300947 */ /* 0x000fea0003800000 */
[----:B------:R-:W-:Y:S01]  /*05c0*/  ELECT P0, URZ, PT ;  /* 0x0000000000ff782f */ /* 0x000fe20003800000 */
[----:B------:R-:W-:-:S12]  /*05d0*/  BSSY.RECONVERGENT B0, `(.L_x_9) ;  /* 0x000004a000007945 */ /* 0x000fd80003800200 */
[----:B------:R-:W-:Y:S05]  /*05e0*/  @!P0 BRA `(.L_x_10) ;  /* 0x0000000400208947 */ /* 0x000fea0003800000 */
[----:B------:R-:W-:Y:S01]  /*05f0*/  UMOV UR4, 0x400 ;  /* 0x0000040000047882 */ /* 0x000fe20000000000 */
[----:B------:R-:W-:Y:S01]  /*0600*/  UMOV UR6, 0x1 ;  /* 0x0000000100067882 */ /* 0x000fe20000000000 */
[----:B------:R-:W-:Y:S02]  /*0610*/  ULEA UR4, UR43, UR4, 0x18 ;  /* 0x000000042b047291 */ /* 0x000fe4000f8ec0ff */
[----:B------:R-:W-:-:S04]  /*0620*/  UIADD3 UR6, UPT, UPT, -UR6, 0x100000, URZ ;  /* 0x0010000006067890 */ /* 0x000fc8000fffe1ff */
[----:B------:R-:W-:Y:S02]  /*0630*/  USHF.L.U32 UR7, UR6, 0xb, URZ ;  /* 0x0000000b06077899 */ /* 0x000fe400080006ff */
[----:B------:R-:W-:Y:S01]  /*0640*/  USHF.L.U32 UR6, UR6, 0x1, URZ ;  /* 0x0000000106067899 */ /* 0x000fe200080006ff */
[----:B------:R-:W3:Y:S11]  /*0650*/  FENCE.VIEW.ASYNC.S ;  /* 0x00000000000073c6 */ /* 0x000ef60000000000 */
[----:B---3--:R3:W4:Y:S01]  /*0660*/  SYNCS.EXCH.64 URZ, [UR4], UR6 ;  /* 0x0000000604ff75b2 */ /* 0x0087220008000100 */
[----:B------:R3:W1:Y:S01]  /*0670*/  SYNCS.EXCH.64 URZ, [UR4+0x100], UR6 ;  /* 0x0001000604ff75b2 */ /* 0x0006620008000100 */
        /* <DEDUP_REMOVED lines=61> */
[----:B------:R3:W1:Y:S02]  /*0a50*/  SYNCS.EXCH.64 URZ, [UR4+0x1f8], UR6 ;  /* 0x0001f80604ff75b2 */ /* 0x0006640008000100 */
[----:B---34-:R-:W-:Y:S01]  /*0a60*/  NOP ;  /* 0x0000000000007918 */ /* 0x018fe20000000000 */
.L_x_10:
[----:B------:R-:W-:Y:S05]  /*0a70*/  BSYNC.RECONVERGENT B0 ;  /* 0x0000000000007941 */ /* 0x000fea0003800200 */
.L_x_9:
[----:B------:R-:W3:Y:S01]  /*0a80*/  SHFL.IDX PT, R0, R168, RZ, 0x1f ;  /* 0x00001fffa8007589 */ /* 0x000ee200000e0000 */
[----:B------:R-:W-:Y:S01]  /*0a90*/  NOP ;  /* 0x0000000000007918 */ /* 0x000fe20000000000 */
[----:B---3--:R-:W-:-:S13]  /*0aa0*/  ISETP.NE.AND P0, PT, R0, 0x1, PT ;  /* 0x000000010000780c */ /* 0x008fda0003f05270 */
[----:B------:R-:W-:Y:S05]  /*0ab0*/  @P0 BRA `(.L_x_11) ;  /* 0x0000000000440947 */ /* 0x000fea0003800000 */
[----:B------:R-:W-:Y:S01]  /*0ac0*/  UMOV UR4, 0x400 ;  /* 0x0000040000047882 */ /* 0x000fe20000000000 */
[----:B------:R-:W-:Y:S01]  /*0ad0*/  UMOV UR8, 0x20 ;  /* 0x0000002000087882 */ /* 0x000fe20000000000 */
[----:B------:R-:W-:Y:S01]  /*0ae0*/  UMOV UR6, 0x80 ;  /* 0x0000008000067882 */ /* 0x000fe20000000000 */
[----:B------:R-:W-:Y:S02]  /*0af0*/  ULEA UR4, UR43, UR4, 0x18 ;  /* 0x000000042b047291 */ /* 0x000fe4000f8ec0ff */
[----:B------:R-:W-:-:S04]  /*0b00*/  UIADD3 UR8, UPT, UPT, -UR8, 0x100000, URZ ;  /* 0x0010000008087890 */ /* 0x000fc8000fffe1ff */
[----:B------:R-:W-:Y:S02]  /*0b10*/  USHF.L.U32 UR9, UR8, 0xb, URZ ;  /* 0x0000000b08097899 */ /* 0x000fe400080006ff */
[----:B------:R-:W-:Y:S02]  /*0b20*/  USHF.L.U32 UR8, UR8, 0x1, URZ ;  /* 0x0000000108087899 */ /* 0x000fe400080006ff */
[----:B------:R-:W-:-:S04]  /*0b30*/  UIADD3 UR6, UPT, UPT, -UR6, 0x100000, URZ ;  /* 0x0010000006067890 */ /* 0x000fc8000fffe1ff */
[----:B------:R-:W-:Y:S02]  /*0b40*/  USHF.L.U32 UR7, UR6, 0xb, URZ ;  /* 0x0000000b06077899 */ /* 0x000fe400080006ff */
[----:B------:R-:W-:Y:S01]  /*0b50*/  USHF.L.U32 UR6, UR6, 0x1, URZ ;  /* 0x0000000106067899 */ /* 0x000fe200080006ff */
[----:B------:R-:W-:Y:S01]  /*0b60*/  ELECT P0, URZ, PT ;  /* 0x0000000000ff782f */ /* 0x000fe20003800000 */
[----:B------:R-:W3:Y:S02]  /*0b70*/  FENCE.VIEW.ASYNC.S ;  /* 0x00000000000073c6 */ /* 0x000ee40000000000 */
[----:B---3--:R3:W4:Y:S08]  /*0b80*/  SYNCS.EXCH.64 URZ, [UR4+0x200], UR8 ;  /* 0x0002000804ff75b2 */ /* 0x0087300008000100 */
[----:B------:R3:W1:Y:S01]  /*0b90*/  SYNCS.EXCH.64 URZ, [UR4+0x210], UR6 ;  /* 0x0002100604ff75b2 */ /* 0x0006620008000100 */
[----:B------:R3:W1:Y:S01]  /*0ba0*/  SYNCS.EXCH.64 URZ, [UR4+0x208], UR8 ;  /* 0x0002080804ff75b2 */ /* 0x0006620008000100 */
[----:B------:R3:W1:Y:S01]  /*0bb0*/  SYNCS.EXCH.64 URZ, [UR4+0x218], UR6 ;  /* 0x0002180604ff75b2 */ /* 0x0006620008000100 */
[----:B------:R-:W-:Y:S01]  /*0bc0*/  NOP ;  /* 0x0000000000007918 */ /* 0x000fe20000000000 */
.L_x_11:
[----:B------:R-:W2:Y:S01]  /*0bd0*/  SHFL.IDX PT, R0, R168, RZ, 0x1f ;  /* 0x00001fffa8007589 */ /* 0x000ea200000e0000 */
[----:B------:R-:W-:Y:S01]  /*0be0*/  NOP ;  /* 0x0000000000007918 */ /* 0x000fe20000000000 */
[----:B--2---:R-:W-:-:S13]  /*0bf0*/  ISETP.NE.AND P0, PT, R0, 0x3, PT ;  /* 0x000000030000780c */ /* 0x004fda0003f05270 */
[----:B------:R-:W-:Y:S05]  /*0c00*/  @P0 BRA `(.L_x_12) ;  /* 0x00000000002c0947 */ /* 0x000fea0003800000 */
[----:B---3--:R-:W-:Y:S01]  /*0c10*/  UMOV UR4, 0x400 ;  /* 0x0000040000047882 */ /* 0x008fe20000000000 */
[----:B------:R-:W-:Y:S01]  /*0c20*/  UMOV UR6, 0x20 ;  /* 0x0000002000067882 */ /* 0x000fe20000000000 */
[----:B------:R-:W-:Y:S02]  /*0c30*/  ULEA UR4, UR43, UR4, 0x18 ;  /* 0x000000042b047291 */ /* 0x000fe4000f8ec0ff */
[----:B------:R-:W-:-:S04]  /*0c40*/  UIADD3 UR6, UPT, UPT, -UR6, 0x100000, URZ ;  /* 0x0010000006067890 */ /* 0x000fc8000fffe1ff */
[----:B------:R-:W-:Y:S02]  /*0c50*/  USHF.L.U32 UR7, UR6, 0xb, URZ ;  /* 0x0000000b06077899 */ /* 0x000fe400080006ff */
[----:B------:R-:W-:Y:S01]  /*0c60*/  USHF.L.U32 UR6, UR6, 0x1, URZ ;  /* 0x0000000106067899 */ /* 0x000fe200080006ff */
[----:B------:R-:W-:Y:S01]  /*0c70*/  ELECT P0, URZ, PT ;  /* 0x0000000000ff782f */ /* 0x000fe20003800000 */
[----:B------:R-:W2:Y:S10]  /*0c80*/  FENCE.VIEW.ASYNC.S ;  /* 0x00000000000073c6 */ /* 0x000eb40000000000 */
[----:B--2---:R2:W3:Y:S01]  /*0c90*/  SYNCS.EXCH.64 URZ, [UR4+0x220], UR6 ;  /* 0x0002200604ff75b2 */ /* 0x0044e20008000100 */
[----:B------:R2:W1:Y:S01]  /*0ca0*/  SYNCS.EXCH.64 URZ, [UR4+0x228], UR6 ;  /* 0x0002280604ff75b2 */ /* 0x0004620008000100 */
[----:B------:R-:W-:Y:S01]  /*0cb0*/  NOP ;  /* 0x0000000000007918 */ /* 0x000fe20000000000 */
.L_x_12:
[----:B------:R-:W4:Y:S01]  /*0cc0*/  SHFL.IDX PT, R0, R168, RZ, 0x1f ;  /* 0x00001fffa8007589 */ /* 0x000f2200000e0000 */
[----:B------:R-:W-:Y:S01]  /*0cd0*/  NOP ;  /* 0x0000000000007918 */ /* 0x000fe20000000000 */
[----:B----4-:R-:W-:-:S13]  /*0ce0*/  ISETP.NE.AND P0, PT, R0, 0x4, PT ;  /* 0x000000040000780c */ /* 0x010fda0003f05270 */
[----:B------:R-:W-:Y:S05]  /*0cf0*/  @P0 BRA `(.L_x_13) ;  /* 0x0000000000400947 */ /* 0x000fea0003800000 */
[----:B--23--:R-:W-:Y:S01]  /*0d00*/  UMOV UR4, 0x1e0 ;  /* 0x000001e000047882 */ /* 0x00cfe20000000000 */
[----:B------:R-:W-:Y:S01]  /*0d10*/  UMOV UR6, 0x400 ;  /* 0x0000040000067882 */ /* 0x000fe20000000000 */
[----:B------:R-:W-:Y:S01]  /*0d20*/  USEL UR4, UR4, 0x1a0, UP3 ;  /* 0x000001a004047887 */ /* 0x000fe20009800000 */
        /* <DEDUP_REMOVED lines=9> */
[----:B------:R-:W2:Y:S02]  /*0dc0*/  FENCE.VIEW.ASYNC.S ;  /* 0x00000000000073c6 */ /* 0x000ea40000000000 */
[----:B--2---:R4:W2:Y:S08]  /*0dd0*/  SYNCS.EXCH.64 URZ, [UR6+0x230], UR8 ;  /* 0x0002300806ff75b2 */ /* 0x0048b00008000100 */
[----:B------:R4:W3:Y:S02]  /*0de0*/  SYNCS.EXCH.64 URZ, [UR6+0x238], UR4 ;  /* 0x0002380406ff75b2 */ /* 0x0008e40008000100 */
[----:B----4-:R-:W-:Y:S01]  /*0df0*/  NOP ;  /* 0x0000000000007918 */ /* 0x010fe20000000000 */
.L_x_13:
[----:B------:R-:W4:Y:S01]  /*0e00*/  SHFL.IDX PT, R0, R168, RZ, 0x1f ;  /* 0x00001fffa8007589 */ /* 0x000f2200000e0000 */
[----:B------:R-:W-:Y:S01]  /*0e10*/  ISETP.NE.OR P1, PT, RZ, UR18, !P1 ;  /* 0x00000012ff007c0c */ /* 0x000fe2000cf25670 */
[----:B------:R-:W-:Y:S01]  /*0e20*/  NOP ;  /* 0x0000000000007918 */ /* 0x000fe20000000000 */
[----:B----4-:R-:W-:-:S13]  /*0e30*/  ISETP.NE.AND P0, PT, R0, 0x5, PT ;  /* 0x000000050000780c */ /* 0x010fda0003f05270 */
[----:B------:R-:W-:Y:S05]  /*0e40*/  @P0 BRA `(.L_x_14) ;  /* 0x0000000000440947 */ /* 0x000fea0003800000 */
[----:B--23--:R-:W-:Y:S01]  /*0e50*/  UMOV UR4, 0x400 ;  /* 0x0000040000047882 */ /* 0x00cfe20000000000 */
        /* <DEDUP_REMOVED lines=12> */
[----:B------:R4:W3:Y:S01]  /*0f20*/  SYNCS.EXCH.64 URZ, [UR4+0x250], UR8 ;  /* 0x0002500804ff75b2 */ /* 0x0008e20008000100 */
[----:B------:R4:W1:Y:S01]  /*0f30*/  SYNCS.EXCH.64 URZ, [UR4+0x248], UR6 ;  /* 0x0002480604ff75b2 */ /* 0x0008620008000100 */
[----:B------:R4:W1:Y:S02]  /*0f40*/  SYNCS.EXCH.64 URZ, [UR4+0x258], UR8 ;  /* 0x0002580804ff75b2 */ /* 0x0008640008000100 */
[----:B----4-:R-:W-:Y:S01]  /*0f50*/  NOP ;  /* 0x0000000000007918 */ /* 0x010fe20000000000 */
.L_x_14:
[----:B------:R-:W-:Y:S01]  /*0f60*/  VOTEU.ALL UP0, P1 ;  /* 0x0000000000ff7886 */ /* 0x000fe20000800000 */
[----:B--23--:R-:W-:Y:S01]  /*0f70*/  UMOV UR4, 0x20 ;  /* 0x0000002000047882 */ /* 0x00cfe20000000000 */
[----:B------:R-:W2:Y:S01]  /*0f80*/  LDCU UR7, c[0x0][0x36c] ;  /* 0x00006d80ff0777ac */ /* 0x000ea20008000800 */
[----:B------:R-:W-:Y:S01]  /*0f90*/  NOP ;  /* 0x0000000000007918 */ /* 0x000fe20000000000 */
[----:B-1----:R-:W-:Y:S01]  /*0fa0*/  LOP3.LUT R3, R164, 0x1f, RZ, 0xc0, !PT ;  /* 0x0000001fa4037812 */ /* 0x002fe200078ec0ff */
[----:B------:R-:W-:Y:S01]  /*0fb0*/  @!UP0 UMOV UR6, 0x400 ;  /* 0x0000040000068882 */ /* 0x000fe20000000000 */
[----:B------:R-:W-:-:S04]  /*0fc0*/  @!UP0 UIADD3 UR4, UPT, UPT, -UR4, 0x100000, URZ ;  /* 0x0010000004048890 */ /* 0x000fc8000fffe1ff */
[----:B------:R-:W-:Y:S02]  /*0fd0*/  @!UP0 USHF.L.U32 UR5, UR4, 0xb, URZ ;  /* 0x0000000b04058899 */ /* 0x000fe400080006ff */
[----:B------:R-:W-:Y:S02]  /*0fe0*/  @!UP0 USHF.L.U32 UR4, UR4, 0x1, URZ ;  /* 0x0000000104048899 */ /* 0x000fe400080006ff */
[----:B------:R-:W-:Y:S01]  /*0ff0*/  @!UP0 ULEA UR6, UR43, UR6, 0x18 ;  /* 0x000000062b068291 */ /* 0x000fe2000f8ec0ff */
[----:B------:R-:W-:Y:S01]  /*1000*/  VOTEU.ALL UP0, P1 ;  /* 0x0000000000ff7886 */ /* 0x000fe20000800000 */
[----:B------:R-:W-:Y:S02]  /*1010*/  UISETP.NE.AND UP4, UPT, UR18, URZ, UPT ;  /* 0x000000ff1200728c */ /* 0x000fe4000bf85270 */
[----:B--2---:R-:W-:Y:S01]  /*1020*/  UISETP.EQ.U32.AND UP6, UPT, UR7, 0x1, UPT ;  /* 0x000000010700788c */ /* 0x004fe2000bfc2070 */
[----:B------:R-:W1:Y:S07]  /*1030*/  FENCE.VIEW.ASYNC.S ;  /* 0x00000000000073c6 */ /* 0x000e6e0000000000 */
[----:B-1----:R1:W2:Y:S01]  /*1040*/  @!UP0 SYNCS.EXCH.64 URZ, [UR6+0x260], UR4 ;  /* 0x0002600406ff85b2 */ /* 0x0022a20008000100 */
[----:B------:R-:W-:Y:S05]  /*1050*/  BRA.U !UP6, `(.L_x_15) ;  /* 0x000000010e087547 */ /* 0x000fea000b800000 */
[----:B--2---:R-:W-:Y:S01]  /*1060*/  UCGABAR_ARV ;  /* 0x00000000000079c7 */ /* 0x004fe20008000000 */
[----:B------:R-:W-:Y:S05]  /*1070*/  BRA `(.L_x_16) ;  /* 0x0000000000047947 */ /* 0x000fea0003800000 */
.L_x_15:
[----:B--2---:R-:W-:Y:S01]  /*1080*/  NOP ;  /* 0x0000000000007918 */ /* 0x004fe20000000000 */
.L_x_16:
[----:B------:R-:W2:Y:S01]  /*1090*/  S2UR UR20, SR_CTAID.X ;  /* 0x00000000001479c3 */ /* 0x000ea20000002500 */
[----:B------:R-:W-:-:S05]  /*10a0*/  CS2R.32 R176, SR_CgaSize ;  /* 0x0000000000b07805 */ /* 0x000fca0000008a00 */
[----:B------:R-:W-:-:S05]  /*10b0*/  IMAD R176, R176, -0xa0, RZ ;  /* 0xffffff60b0b07824 */ /* 0x000fca00078e02ff */
[----:B-1----:R-:W-:-:S14]  /*10c0*/  R2UR UR5, R176 ;  /* 0x00000000b00572ca */ /* 0x002fdc00000e0000 */
[----:B------:R-:W1:Y:S01]  /*10d0*/  LDCU UR5, c[0x0][UR5+0x2b0] ;  /* 0x00005600050577ac */ /* 0x000e620008000800 */
[----:B------:R-:W-:-:S05]  /*10e0*/  CS2R.32 R176, SR_CgaSize ;  /* 0x0000000000b07805 */ /* 0x000fca0000008a00 */
[----:B------:R-:W-:-:S05]  /*10f0*/  IMAD R176, R176, -0xa0, RZ ;  /* 0xffffff60b0b07824 */ /* 0x000fca00078e02ff */
[----:B------:R-:W-:-:S14]  /*1100*/  R2UR UR4, R176 ;  /* 0x00000000b00472ca */ /* 0x000fdc00000e0000 */
[----:B------:R-:W3:Y:S01]  /*1110*/  LDCU UR4, c[0x0][UR4+0x2b4] ;  /* 0x00005680040477ac */ /* 0x000ee20008000800 */
[----:B------:R-:W4:Y:S01]  /*1120*/  S2UR UR21, SR_CTAID.Y ;  /* 0x00000000001579c3 */ /* 0x000f220000002600 */
[----:B------:R-:W-:-:S05]  /*1130*/  CS2R.32 R176, SR_CgaSize ;  /* 0x0000000000b07805 */ /* 0x000fca0000008a00 */
[----:B------:R-:W-:-:S05]  /*1140*/  IMAD R176, R176, -0xa0, RZ ;  /* 0xffffff60b0b07824 */ /* 0x000fca00078e02ff */
[----:B------:R-:W-:-:S14]  /*1150*/  R2UR UR7, R176 ;  /* 0x00000000b00772ca */ /* 0x000fdc00000e0000 */
[----:B------:R-:W3:Y:S01]  /*1160*/  LDCU UR7, c[0x0][UR7+0x2a0] ;  /* 0x00005400070777ac */ /* 0x000ee20008000800 */
[----:B------:R-:W-:-:S05]  /*1170*/  CS2R.32 R176, SR_CgaSize ;  /* 0x0000000000b07805 */ /* 0x000fca0000008a00 */
[----:B------:R-:W-:-:S05]  /*1180*/  IMAD R176, R176, -0xa0, RZ ;  /* 0xffffff60b0b07824 */ /* 0x000fca00078e02ff */
[----:B------:R-:W-:-:S14]  /*1190*/  R2UR UR8, R176 ;  /* 0x00000000b00872ca */ /* 0x000fdc00000e0000 */
[----:B------:R-:W3:Y:S01]  /*11a0*/  LDCU UR8, c[0x0][UR8+0x2a4] ;  /* 0x00005480080877ac */ /* 0x000ee20008000800 */
[----:B------:R-:W3:Y:S01]  /*11b0*/  LDCU UR19, c[0x0][0xb24] ;  /* 0x00016480ff1377ac */ /* 0x000ee20008000800 */
[----:B------:R-:W3:Y:S01]  /*11c0*/  LDCU UR39, c[0x0][0xb24] ;  /* 0x00016480ff2777ac */ /* 0x000ee20008000800 */
[----:B--2---:R-:W-:Y:S01]  /*11d0*/  I2FP.F32.U32 R2, UR20 ;  /* 0x0000001400027c45 */ /* 0x004fe20008201000 */
[----:B------:R-:W2:Y:S04]  /*11e0*/  LDCU UR24, c[0x0][0xb30] ;  /* 0x00016600ff1877ac */ /* 0x000ea80008000800 */
[----:B-1----:R-:W-:Y:S01]  /*11f0*/  FMUL R2, R2, UR5 ;  /* 0x0000000502027c20 */ /* 0x002fe20008400000 */
[----:B----4-:R-:W-:-:S05]  /*1200*/  I2FP.F32.U32 R0, UR21 ;  /* 0x0000001500007c45 */ /* 0x010fca0008201000 */
[----:B------:R-:W1:Y:S01]  /*1210*/  F2I.U32.TRUNC.NTZ R2, R2 ;  /* 0x0000000200027305 */ /* 0x000e62000020f000 */
[----:B---3--:R-:W-:-:S07]  /*1220*/  FMUL R0, R0, UR4 ;  /* 0x0000000400007c20 */ /* 0x008fce0008400000 */
[----:B------:R-:W3:Y:S01]  /*1230*/  F2I.U32.TRUNC.NTZ R0, R0 ;  /* 0x0000000000007305 */ /* 0x000ee2000020f000 */
[----:B-1----:R-:W-:Y:S02]  /*1240*/  R2UR UR4, R2 ;  /* 0x00000000020472ca */ /* 0x002fe400000e0000 */
[----:B------:R-:W-:Y:S02]  /*1250*/  PRMT R2, RZ, 0x7610, R2 ;  /* 0x00007610ff027816 */ /* 0x000fe40000000002 */
[----:B---3--:R-:W-:Y:S02]  /*1260*/  R2UR UR6, R0 ;  /* 0x00000000000672ca */ /* 0x008fe400000e0000 */
[----:B------:R-:W-:-:S07]  /*1270*/  PRMT R0, RZ, 0x7610, R0 ;  /* 0x00007610ff007816 */ /* 0x000fce0000000000 */
[----:B------:R-:W-:-:S04]  /*1280*/  UIADD3 UR5, UPT, UPT, -UR4, URZ, URZ ;  /* 0x000000ff04057290 */ /* 0x000fc8000fffe1ff */
[----:B------:R-:W-:Y:S02]  /*1290*/  UIMAD UR5, UR7, UR5, UR20 ;  /* 0x00000005070572a4 */ /* 0x000fe4000f8e0214 */
[----:B------:R-:W-:-:S04]  /*12a0*/  UIADD3 UR4, UPT, UPT, -UR6, URZ, URZ ;  /* 0x000000ff06047290 */ /* 0x000fc8000fffe1ff */
[----:B------:R-:W-:Y:S01]  /*12b0*/  IMAD.U32 R176, RZ, RZ, UR5 ;  /* 0x00000005ffb07e24 */ /* 0x000fe2000f8e00ff */
[----:B------:R-:W-:-:S06]  /*12c0*/  UIMAD UR4, UR8, UR4, UR21 ;  /* 0x00000004080472a4 */ /* 0x000fcc000f8e0215 */
[----:B------:R-:W-:Y:S01]  /*12d0*/  IMAD.U32 R175, RZ, RZ, UR4 ;  /* 0x00000004ffaf7e24 */ /* 0x000fe2000f8e00ff */
[----:B--2---:R-:W-:Y:S06]  /*12e0*/  BRA.U UP4, `(.L_x_17) ;  /* 0x0000000104307547 */ /* 0x004fec000b800000 */
[----:B------:R-:W-:Y:S01]  /*12f0*/  R2UR UR5, R175 ;  /* 0x00000000af0572ca */ /* 0x000fe200000e0000 */
[----:B------:R-:W-:Y:S01]  /*1300*/  UMOV UR7, 0x3 ;  /* 0x0000000300077882 */ /* 0x000fe20000000000 */
[----:B------:R-:W-:-:S11]  /*1310*/  R2UR UR4, R176 ;  /* 0x00000000b00472ca */ /* 0x000fd600000e0000 */
[----:B------:R-:W-:-:S04]  /*1320*/  UISETP.NE.AND UP0, UPT, UR5, URZ, UPT ;  /* 0x000000ff0500728c */ /* 0x000fc8000bf05270 */
[----:B------:R-:W-:Y:S02]  /*1330*/  UISETP.LT.U32.OR UP0, UPT, UR4, 0x2, !UP0 ;  /* 0x000000020400788c */ /* 0x000fe4000c701470 */
[----:B------:R-:W-:Y:S02]  /*1340*/  ULOP3.LUT UR4, UR4, 0xfffffffe, URZ, 0xc0, !UPT ;  /* 0xfffffffe04047892 */ /* 0x000fe4000f8ec0ff */
[----:B------:R-:W-:Y:S02]  /*1350*/  USEL UR6, URZ, 0x1, !UP0 ;  /* 0x00000001ff067887 */ /* 0x000fe4000c000000 */
[----:B------:R-:W-:Y:S02]  /*1360*/  USEL UR5, URZ, 0x2, !UP0 ;  /* 0x00000002ff057887 */ /* 0x000fe4000c000000 */
[----:B------:R-:W-:Y:S02]  /*1370*/  USHF.L.U32 UR4, UR7, UR4, URZ ;  /* 0x0000000407047299 */ /* 0x000fe400080006ff */
[----:B------:R-:W-:-:S04]  /*1380*/  UIADD3 UR5, UPT, UPT, UR6, UR5, URZ ;  /* 0x0000000506057290 */ /* 0x000fc8000fffe0ff */
[----:B------:R-:W-:Y:S02]  /*1390*/  IMAD.U32 R0, RZ, RZ, UR4 ;  /* 0x00000004ff007e24 */ /* 0x000fe4000f8e00ff */
[----:B------:R-:W-:-:S07]  /*13a0*/  IMAD.U32 R2, RZ, RZ, UR5 ;  /* 0x00000005ff027e24 */ /* 0x000fce000f8e00ff */
.L_x_17:
[----:B------:R-:W1:Y:S01]  /*13b0*/  S2UR UR51, SR_CTAID.Z ;  /* 0x00000000003379c3 */ /* 0x000e620000002700 */
[----:B------:R-:W-:Y:S01]  /*13c0*/  UISETP.GE.AND UP0, UPT, UR19, 0x1, UPT ;  /* 0x000000011300788c */ /* 0x000fe2000bf06270 */
[----:B------:R-:W-:-:S08]  /*13d0*/  UMOV UR50, UR20 ;  /* 0x0000001400327c82 */ /* 0x000fd00008000000 */
[----:B------:R-:W-:Y:S05]  /*13e0*/  BRA.U !UP0, `(.L_x_18) ;  /* 0x0000000108d47547 */ /* 0x000fea000b800000 */
[----:B------:R-:W2:Y:S01]  /*13f0*/  LDCU.128 UR12, c[0x0][0xb10] ;  /* 0x00016200ff0c77ac */ /* 0x000ea20008000c00 */
[----:B------:R-:W3:Y:S01]  /*1400*/  LDCU UR22, c[0x0][0xb0c] ;  /* 0x00016180ff1677ac */ /* 0x000ee20008000800 */
[----:B------:R-:W4:Y:S01]  /*1410*/  LDCU UR6, c[0x0][0x370] ;  /* 0x00006e00ff0677ac */ /* 0x000f220008000800 */
[----:B------:R-:W1:Y:S01]  /*1420*/  LDCU UR7, c[0x0][0x374] ;  /* 0x00006e80ff0777ac */ /* 0x000e620008000800 */
[----:B------:R-:W1:Y:S01]  /*1430*/  LDCU UR23, c[0x0][0xb20] ;  /* 0x00016400ff1777ac */ /* 0x000e620008000800 */
[----:B--2---:R-:W-:Y:S02]  /*1440*/  UIMAD.WIDE.U32 UR4, UR20, UR12, URZ ;  /* 0x0000000c140472a5 */ /* 0x004fe4000f8e00ff */
[----:B---3--:R-:W-:Y:S01]  /*1450*/  UISETP.NE.AND UP0, UPT, UR22, 0x1, UPT ;  /* 0x000000011600788c */ /* 0x008fe2000bf05270 */
[----:B------:R-:W2:Y:S01]  /*1460*/  LDCU.64 UR8, c[0x0][0xb28] ;  /* 0x00016500ff0877ac */ /* 0x000ea20008000a00 */
[----:B----4-:R-:W-:-:S03]  /*1470*/  UIMAD.WIDE.U32 UR10, UR6, UR12, URZ ;  /* 0x0000000c060a72a5 */ /* 0x010fc6000f8e00ff */
[----:B------:R-:W-:Y:S01]  /*1480*/  UMOV UR4, UR5 ;  /* 0x0000000500047c82 */ /* 0x000fe20008000000 */
[----:B------:R-:W-:Y:S02]  /*1490*/  UISETP.NE.AND UP2, UPT, UR19, 0x1, UPT ;  /* 0x000000011300788c */ /* 0x000fe4000bf45270 */
[----:B------:R-:W-:Y:S01]  /*14a0*/  USHF.R.U32.HI UR4, URZ, UR13, UR4 ;  /* 0x0000000dff047299 */ /* 0x000fe20008011604 */
[----:B------:R-:W-:Y:S01]  /*14b0*/  UMOV UR10, UR11 ;  /* 0x0000000b000a7c82 */ /* 0x000fe20008000000 */
[----:B------:R-:W-:Y:S02]  /*14c0*/  UIMAD.WIDE.U32 UR16, UR21, UR15, URZ ;  /* 0x0000000f151072a5 */ /* 0x000fe4000f8e00ff */
[----:B------:R-:W-:Y:S02]  /*14d0*/  USEL UR5, UR20, UR4, !UP0 ;  /* 0x0000000414057287 */ /* 0x000fe4000c000000 */
[----:B------:R-:W-:Y:S02]  /*14e0*/  @UP0 USHF.R.U32.HI UR6, URZ, UR13, UR10 ;  /* 0x0000000dff060299 */ /* 0x000fe4000801160a */
[----:B------:R-:W-:-:S02]  /*14f0*/  UISETP.NE.AND UP0, UPT, UR14, 0x1, UPT ;  /* 0x000000010e00788c */ /* 0x000fc4000bf05270 */
[----:B-1----:R-:W-:Y:S02]  /*1500*/  UIMAD.WIDE.U32 UR10, UR7, UR15, URZ ;  /* 0x0000000f070a72a5 */ /* 0x002fe4000f8e00ff */
[----:B--2---:R-:W-:Y:S01]  /*1510*/  UIMAD.WIDE.U32 UR12, UR6, UR8, URZ ;  /* 0x00000008060c72a5 */ /* 0x004fe2000f8e00ff */
[----:B------:R-:W-:Y:S01]  /*1520*/  UMOV UR4, UR17 ;  /* 0x0000001100047c82 */ /* 0x000fe20008000000 */
[----:B------:R-:W-:-:S03]  /*1530*/  UIADD3 UR50, UPT, UPT, -UR5, URZ, URZ ;  /* 0x000000ff05327290 */ /* 0x000fc6000fffe1ff */
[----:B------:R-:W-:Y:S01]  /*1540*/  UMOV UR10, UR11 ;  /* 0x0000000b000a7c82 */ /* 0x000fe20008000000 */
[----:B------:R-:W-:Y:S02]  /*1550*/  USHF.R.U32.HI UR4, URZ, UR23, UR4 ;  /* 0x00000017ff047299 */ /* 0x000fe40008011604 */
[----:B------:R-:W-:Y:S01]  /*1560*/  @UP0 USHF.R.U32.HI UR7, URZ, UR23, UR10 ;  /* 0x00000017ff070299 */ /* 0x000fe2000801160a */
[----:B------:R-:W-:Y:S01]  /*1570*/  UMOV UR12, UR13 ;  /* 0x0000000d000c7c82 */ /* 0x000fe20008000000 */
[----:B------:R-:W-:Y:S02]  /*1580*/  USEL UR4, UR21, UR4, !UP0 ;  /* 0x0000000415047287 */ /* 0x000fe4000c000000 */
[----:B------:R-:W-:Y:S02]  /*1590*/  UIMAD.WIDE.U32 UR10, UR7, UR8, URZ ;  /* 0x00000008070a72a5 */ /* 0x000fe4000f8e00ff */
[----:B------:R-:W-:Y:S02]  /*15a0*/  @UP2 USHF.R.U32.HI UR6, URZ, UR9, UR12 ;  /* 0x00000009ff062299 */ /* 0x000fe4000801160c */
[----:B------:R-:W-:-:S02]  /*15b0*/  UIMAD.WIDE.U32 UR12, UR4, UR8, URZ ;  /* 0x00000008040c72a5 */ /* 0x000fc4000f8e00ff */
[----:B------:R-:W-:Y:S01]  /*15c0*/  UIMAD UR50, UR22, UR50, UR20 ;  /* 0x00000032163272a4 */ /* 0x000fe2000f8e0214 */
[----:B------:R-:W-:Y:S02]  /*15d0*/  UMOV UR10, UR11 ;  /* 0x0000000b000a7c82 */ /* 0x000fe40008000000 */
[----:B------:R-:W-:Y:S02]  /*15e0*/  @UP2 USHF.R.U32.HI UR7, URZ, UR9, UR10 ;  /* 0x00000009ff072299 */ /* 0x000fe4000801160a */
[----:B------:R-:W-:Y:S02]  /*15f0*/  UIMAD UR10, UR6, UR19, URZ ;  /* 0x00000013060a72a4 */ /* 0x000fe4000f8e02ff */
[----:B------:R-:W-:-:S04]  /*1600*/  UIMAD UR7, UR7, UR19, URZ ;  /* 0x00000013070772a4 */ /* 0x000fc8000f8e02ff */
[----:B------:R-:W-:-:S03]  /*1610*/  UISETP.GE.AND UP0, UPT, UR4, UR7, UPT ;  /* 0x000000070400728c */ /* 0x000fc6000bf06270 */
[----:B------:R-:W-:Y:S01]  /*1620*/  UMOV UR7, UR13 ;  /* 0x0000000d00077c82 */ /* 0x000fe20008000000 */
[----:B------:R-:W-:Y:S02]  /*1630*/  UISETP.GE.OR UP0, UPT, UR5, UR10, UP0 ;  /* 0x0000000a0500728c */ /* 0x000fe40008706670 */
[----:B------:R-:W-:Y:S02]  /*1640*/  UIMAD.WIDE.U32 UR10, UR5, UR8, URZ ;  /* 0x00000008050a72a5 */ /* 0x000fe4000f8e00ff */
[----:B------:R-:W-:Y:S02]  /*1650*/  USHF.R.U32.HI UR7, URZ, UR9, UR7 ;  /* 0x00000009ff077299 */ /* 0x000fe40008011607 */
[----:B------:R-:W-:Y:S02]  /*1660*/  UIADD3 UR10, UPT, UPT, -UR4, URZ, URZ ;  /* 0x000000ff040a7290 */ /* 0x000fe4000fffe1ff */
[----:B------:R-:W-:Y:S02]  /*1670*/  USEL UR7, UR4, UR7, !UP2 ;  /* 0x0000000704077287 */ /* 0x000fe4000d000000 */
[----:B------:R-:W-:Y:S01]  /*1680*/  UIMAD UR10, UR14, UR10, UR21 ;  /* 0x0000000a0e0a72a4 */ /* 0x000fe2000f8e0215 */
[----:B------:R-:W-:-:S02]  /*1690*/  @!UP0 UMOV UR8, UR11 ;  /* 0x0000000b00088c82 */ /* 0x000fc40008000000 */
[----:B------:R-:W-:Y:S02]  /*16a0*/  @!UP0 USHF.R.U32.HI UR8, URZ, UR9, UR8 ;  /* 0x00000009ff088299 */ /* 0x000fe40008011608 */
[----:B------:R-:W-:Y:S02]  /*16b0*/  UIADD3 UR9, UPT, UPT, -UR7, URZ, URZ ;  /* 0x000000ff07097290 */ /* 0x000fe4000fffe1ff */
[----:B------:R-:W-:Y:S02]  /*16c0*/  @!UP0 USEL UR8, UR5, UR8, !UP2 ;  /* 0x0000000805088287 */ /* 0x000fe4000d000000 */
[----:B------:R-:W-:Y:S02]  /*16d0*/  UIMAD UR9, UR19, UR9, UR4 ;  /* 0x00000009130972a4 */ /* 0x000fe4000f8e0204 */
[----:B------:R-:W-:Y:S02]  /*16e0*/  @!UP0 UIADD3 UR7, UPT, UPT, UR7, -UR8, URZ ;  /* 0x8000000807078290 */ /* 0x000fe4000fffe0ff */
[----:B------:R-:W-:-:S02]  /*16f0*/  @!UP0 UIMAD UR6, UR9, UR6, UR8 ;  /* 0x00000006090682a4 */ /* 0x000fc4000f8e0208 */
[----:B------:R-:W-:-:S04]  /*1700*/  @!UP0 UIMAD UR4, UR7, UR19, UR5 ;  /* 0x00000013070482a4 */ /* 0x000fc8000f8e0205 */
[----:B------:R-:W-:Y:S01]  /*1710*/  UIMAD UR21, UR4, UR14, UR10 ;  /* 0x0000000e041572a4 */ /* 0x000fe2000f8e020a */
[----:B------:R-:W-:Y:S02]  /*1720*/  @!UP0 UMOV UR5, UR6 ;  /* 0x0000000600058c82 */ /* 0x000fe40008000000 */
[----:B------:R-:W-:-:S12]  /*1730*/  UIMAD UR50, UR5, UR22, UR50 ;  /* 0x00000016053272a4 */ /* 0x000fd8000f8e0232 */
.L_x_18:
[----:B------:R-:W-:-:S09]  /*1740*/  UISETP.NE.AND UP0, UPT, UR24, 0x1, UPT ;  /* 0x000000011800788c */ /* 0x000fd2000bf05270 */
[----:B------:R-:W-:Y:S05]  /*1750*/  BRA.U UP0, `(.L_x_19) ;  /* 0x0000000100407547 */ /* 0x000fea000b800000 */
[----:B------:R-:W2:Y:S01]  /*1760*/  LDCU.128 UR8, c[0x0][0xb10] ;  /* 0x00016200ff0877ac */ /* 0x000ea20008000c00 */
[----:B------:R-:W3:Y:S01]  /*1770*/  LDCU UR12, c[0x0][0xb0c] ;  /* 0x00016180ff0c77ac */ /* 0x000ee20008000800 */
[----:B------:R-:W4:Y:S01]  /*1780*/  LDCU UR13, c[0x0][0xb20] ;  /* 0x00016400ff0d77ac */ /* 0x000f220008000800 */
[----:B--2---:R-:W-:Y:S02]  /*1790*/  UIMAD.WIDE.U32 UR4, UR50, UR8, URZ ;  /* 0x00000008320472a5 */ /* 0x004fe4000f8e00ff */
[----:B------:R-:W-:Y:S02]  /*17a0*/  UIMAD.WIDE.U32 UR6, UR21, UR11, URZ ;  /* 0x0000000b150672a5 */ /* 0x000fe4000f8e00ff */
[----:B---3--:R-:W-:Y:S02]  /*17b0*/  UISETP.NE.AND UP0, UPT, UR12, 0x1, UPT ;  /* 0x000000010c00788c */ /* 0x008fe4000bf05270 */
[----:B------:R-:W-:-:S03]  /*17c0*/  USHF.R.U32.HI UR5, URZ, UR9, UR5 ;  /* 0x00000009ff057299 */ /* 0x000fc60008011605 */
[----:B------:R-:W-:Y:S01]  /*17d0*/  UMOV UR4, UR7 ;  /* 0x0000000700047c82 */ /* 0x000fe20008000000 */
[----:B------:R-:W-:Y:S02]  /*17e0*/  USEL UR5, UR50, UR5, !UP0 ;  /* 0x0000000532057287 */ /* 0x000fe4000c000000 */
[----:B------:R-:W-:Y:S02]  /*17f0*/  UISETP.NE.AND UP0, UPT, UR10, 0x1, UPT ;  /* 0x000000010a00788c */ /* 0x000fe4000bf05270 */
[----:B----4-:R-:W-:-:S04]  /*1800*/  USHF.R.U32.HI UR4, URZ, UR13, UR4 ;  /* 0x0000000dff047299 */ /* 0x010fc80008011604 */
[----:B------:R-:W-:-:S04]  /*1810*/  USEL UR4, UR21, UR4, !UP0 ;  /* 0x0000000415047287 */ /* 0x000fc8000c000000 */
[----:B------:R-:W-:Y:S02]  /*1820*/  UIADD3 UR6, UPT, UPT, -UR4, UR5, URZ ;  /* 0x0000000504067290 */ /* 0x000fe4000fffe1ff */
[----:B------:R-:W-:Y:S02]  /*1830*/  UIADD3 UR4, UPT, UPT, UR4, -UR5, URZ ;  /* 0x8000000504047290 */ /* 0x000fe4000fffe0ff */
[----:B------:R-:W-:Y:S02]  /*1840*/  UIMAD UR21, UR6, UR10, UR21 ;  /* 0x0000000a061572a4 */ /* 0x000fe4000f8e0215 */
[----:B------:R-:W-:-:S12]  /*1850*/  UIMAD UR50, UR4, UR12, UR50 ;  /* 0x0000000c043272a4 */ /* 0x000fd8000f8e0232 */
.L_x_19:
[----:B------:R-:W-:Y:S05]  /*1860*/  BRA.U !UP6, `(.L_x_20) ;  /* 0x000000010e0c7547 */ /* 0x000fea000b800000 */
[----:B------:R-:W-:Y:S01]  /*1870*/  UCGABAR_WAIT ;  /* 0x0000000000007dc7 */ /* 0x000fe20008000000 */
[----:B------:R-:W-:Y:S01]  /*1880*/  CCTL.IVALL ;  /* 0x00000000ff00798f */ /* 0x000fe20002000000 */
[----:B------:R-:W-:Y:S05]  /*1890*/  BRA `(.L_x_21) ;  /* 0x0000000000047947 */ /* 0x000fea0003800000 */
.L_x_20:
[----:B------:R-:W-:Y:S06]  /*18a0*/  BAR.SYNC.DEFER_BLOCKING 0x0 ;  /* 0x0000000000007b1d */ /* 0x000fec0000010000 */
.L_x_21:
[----:B------:R-:W-:Y:S05]  /*18b0*/  BRA.U UP5, `(.L_x_22) ;  /* 0x0000002905447547 */ /* 0x000fea000b800000 */
[----:B------:R-:W2:Y:S01]  /*18c0*/  LDCU UR5, c[0x0][0x388] ;  /* 0x00007100ff0577ac */ /* 0x000ea20008000800 */
[----:B------:R-:W-:Y:S01]  /*18d0*/  PLOP3.LUT P1, PT, PT, PT, UP3, 0x80, 0x8 ;  /* 0x000000000008781c */ /* 0x000fe20003f2f038 */
[----:B------:R-:W-:Y:S01]  /*18e0*/  IMAD.MOV.U32 R2, RZ, RZ, RZ ;  /* 0x000000ffff027224 */ /* 0x000fe200078e00ff */
[----:B------:R-:W-:Y:S01]  /*18f0*/  ISETP.EQ.OR P2, PT, R3, RZ, P3 ;  /* 0x000000ff0300720c */ /* 0x000fe20001f42670 */
[----:B------:R-:W3:Y:S01]  /*1900*/  LDCU UR6, c[0x0][0x38c] ;  /* 0x00007180ff0677ac */ /* 0x000ee20008000800 */
[----:B------:R-:W-:Y:S01]  /*1910*/  PLOP3.LUT P1, PT, P1, PT, PT, 0x8, 0x80 ;  /* 0x000000000080781c */ /* 0x000fe20000f2e170 */
[----:B------:R-:W4:Y:S01]  /*1920*/  LDCU UR48, c[0x0][0x390] ;  /* 0x00007200ff3077ac */ /* 0x000f220008000800 */
[----:B------:R-:W-:Y:S01]  /*1930*/  UISETP.NE.AND UP1, UPT, UR18, URZ, UPT ;  /* 0x000000ff1200728c */ /* 0x000fe2000bf25270 */
[----:B------:R-:W1:Y:S01]  /*1940*/  LDCU UR47, c[0x0][0x370] ;  /* 0x00006e00ff2f77ac */ /* 0x000e620008000800 */
[----:B--2---:R-:W-:Y:S02]  /*1950*/  UIADD3 UR5, UPT, UPT, UR5, 0x1f, URZ ;  /* 0x0000001f05057890 */ /* 0x004fe4000fffe0ff */
[----:B------:R-:W-:-:S02]  /*1960*/  USEL UR33, UR49, 0x2, UP1 ;  /* 0x0000000231217887 */ /* 0x000fc40008800000 */
[----:B------:R-:W-:Y:S01]  /*1970*/  USHF.R.S32.HI UR4, URZ, 0x1f, UR5 ;  /* 0x0000001fff047899 */ /* 0x000fe20008011405 */
[----:B------:R-:W2:Y:S03]  /*1980*/  LDCU.64 UR36, c[0x0][0x348] ;  /* 0x00006900ff2477ac */ /* 0x000ea60008000a00 */
[----:B------:R-:W-:Y:S02]  /*1990*/  ULEA.HI UR4, UR4, UR5, URZ, 0x5 ;  /* 0x0000000504047291 */ /* 0x000fe4000f8f28ff */
[----:B------:R-:W-:Y:S02]  /*19a0*/  USHF.L.U32 UR5, UR20, 0x6, URZ ;  /* 0x0000000614057899 */ /* 0x000fe400080006ff */
[----:B------:R-:W-:Y:S02]  /*19b0*/  USHF.R.S32.HI UR4, URZ, 0x5, UR4 ;  /* 0x00000005ff047899 */ /* 0x000fe40008011404 */
[----:B-1----:R-:W-:-:S02]  /*19c0*/  ULOP3.LUT UR51, UR5, 0x40, URZ, 0xc0, !UPT ;  /* 0x0000004005337892 */ /* 0x002fc4000f8ec0ff */
[----:B---3--:R-:W-:Y:S02]  /*19d0*/  UIMAD UR4, UR4, UR6, URZ ;  /* 0x00000006040472a4 */ /* 0x008fe4000f8e02ff */
[----:B------:R-:W-:Y:S02]  /*19e0*/  USHF.L.U32 UR52, UR20, 0x7, URZ ;  /* 0x0000000714347899 */ /* 0x000fe400080006ff */
[----:B----4-:R-:W-:Y:S01]  /*19f0*/  UIMAD UR48, UR4, UR48, URZ ;  /* 0x00000030043072a4 */ /* 0x010fe2000f8e02ff */
[----:B------:R-:W1:Y:S03]  /*1a00*/  LDCU UR46, c[0x0][0x374] ;  /* 0x00006e80ff2e77ac */ /* 0x000e660008000800 */
[----:B------:R-:W-:Y:S02]  /*1a10*/  UISETP.NE.AND UP2, UPT, UR48, URZ, UPT ;  /* 0x000000ff3000728c */ /* 0x000fe4000bf45270 */
[----:B------:R-:W-:Y:S01]  /*1a20*/  UISETP.LT.U32.AND UP0, UPT, UR48, 0x20, UPT ;  /* 0x000000203000788c */ /* 0x000fe2000bf01070 */
[----:B------:R-:W-:Y:S01]  /*1a30*/  UMOV UR23, 0x1 ;  /* 0x0000000100177882 */ /* 0x000fe20000000000 */
[----:B------:R-:W-:-:S02]  /*1a40*/  UMOV UR26, URZ ;  /* 0x000000ff001a7c82 */ /* 0x000fc40008000000 */
[----:B------:R-:W-:Y:S01]  /*1a50*/  USEL UR4, UR48, 0x20, UP0 ;  /* 0x0000002030047887 */ /* 0x000fe20008000000 */
[----:B------:R-:W-:Y:S01]  /*1a60*/  UMOV UR27, URZ ;  /* 0x000000ff001b7c82 */ /* 0x000fe20008000000 */
[----:B------:R-:W-:Y:S02]  /*1a70*/  UMOV UR34, URZ ;  /* 0x000000ff00227c82 */ /* 0x000fe40008000000 */
[----:B------:R-:W-:Y:S02]  /*1a80*/  UIADD3 UR5, UPT, UPT, UR4, -0x1, URZ ;  /* 0xffffffff04057890 */ /* 0x000fe4000fffe0ff */
[----:B------:R-:W-:Y:S02]  /*1a90*/  @!UP2 UIADD3 UR5, UPT, UPT, UR4, URZ, URZ ;  /* 0x000000ff0405a290 */ /* 0x000fe4000fffe0ff */
[----:B------:R-:W-:Y:S02]  /*1aa0*/  UIADD3 UR45, UPT, UPT, UR48, -UR4, URZ ;  /* 0x80000004302d7290 */ /* 0x000fe4000fffe0ff */
[----:B-12---:R-:W-:-:S12]  /*1ab0*/  UIADD3 UR49, UPT, UPT, UR5, 0x1, URZ ;  /* 0x0000000105317890 */ /* 0x006fd8000fffe0ff */
.L_x_40:
[----:B------:R-:W1:Y:S01]  /*1ac0*/  S2UR UR25, SR_CgaCtaId ;  /* 0x00000000001979c3 */ /* 0x000e620000008800 */
[----:B------:R-:W-:Y:S01]  /*1ad0*/  UMOV UR4, 0x400 ;  /* 0x0000040000047882 */ /* 0x000fe20000000000 */
[----:B------:R-:W-:Y:S01]  /*1ae0*/  MOV R0, UR23 ;  /* 0x0000001700007c02 */ /* 0x000fe20008000f00 */
[----:B------:R-:W-:Y:S02]  /*1af0*/  UISETP.NE.AND UP0, UPT, UR48, URZ, UPT ;  /* 0x000000ff3000728c */ /* 0x000fe4000bf05270 */
[----:B------:R-:W-:Y:S01]  /*1b00*/  ULEA UR10, UR21, UR51, 0x7 ;  /* 0x00000033150a7291 */ /* 0x000fe2000f8e38ff */
[----:B------:R-:W-:Y:S01]  /*1b10*/  SHF.L.U32 R0, R0, 0x1f, RZ ;  /* 0x0000001f00007819 */ /* 0x000fe200000006ff */
[----:B------:R-:W-:Y:S01]  /*1b20*/  UMOV UR24, URZ ;  /* 0x000000ff00187c82 */ /* 0x000fe20008000000 */
[----:B------:R-:W-:Y:S01]  /*1b30*/  UMOV UR13, URZ ;  /* 0x000000ff000d7c82 */ /* 0x000fe20008000000 */
[----:B------:R-:W-:Y:S01]  /*1b40*/  UMOV UR12, URZ ;  /* 0x000000ff000c7c82 */ /* 0x000fe20008000000 */
[----:B-1----:R-:W-:-:S04]  /*1b50*/  ULEA UR25, UR25, UR4, 0x18 ;  /* 0x0000000419197291 */ /* 0x002fc8000f8ec0ff */
[----:B------:R-:W-:-:S09]  /*1b60*/  ULEA UR4, UR26, UR25, 0x3 ;  /* 0x000000191a047291 */ /* 0x000fd2000f8e18ff */
[----:B------:R1:W2:Y:S01]  /*1b70*/  SYNCS.PHASECHK.TRANS64.TRYWAIT P0, [UR4+0x100], R0 ;  /* 0x00010000ff0075a7 */ /* 0x0002a20008001104 */
[----:B------:R-:W-:-:S04]  /*1b80*/  ULEA.HI UR4, UR50, UR50, URZ, 0x1 ;  /* 0x0000003232047291 */ /* 0x000fc8000f8f08ff */
[----:B------:R-:W-:-:S04]  /*1b90*/  USHF.L.U32 UR4, UR4, 0x7, URZ ;  /* 0x0000000704047899 */ /* 0x000fc800080006ff */
[----:B------:R-:W-:-:S04]  /*1ba0*/  ULOP3.LUT UR4, UR4, 0xffffff00, URZ, 0xc0, !UPT ;  /* 0xffffff0004047892 */ /* 0x000fc8000f8ec0ff */
[----:B------:R-:W-:Y:S01]  /*1bb0*/  ULOP3.LUT UR35, UR4, 0x80, UR52, 0xf8, !UPT ;  /* 0x0000008004237892 */ /* 0x000fe2000f8ef834 */
[----:B------:R-:W-:Y:S11]  /*1bc0*/  BRA.U !UP0, `(.L_x_23) ;  /* 0x0000000508607547 */ /* 0x000ff6000b800000 */
[----:B------:R-:W3:Y:S01]  /*1bd0*/  LDCU.128 UR16, c[0x0][0x480] ;  /* 0x00009000ff1077ac */ /* 0x000ee20008000c00 */
[----:B------:R-:W4:Y:S01]  /*1be0*/  LDCU.64 UR20, c[0x0][0x490] ;  /* 0x00009200ff1477ac */ /* 0x000f220008000a00 */
[----:B------:R-:W1:Y:S01]  /*1bf0*/  LDCU.64 UR12, c[0x0][0x4b0] ;  /* 0x00009600ff0c77ac */ /* 0x000e620008000a00 */
[----:B------:R-:W1:Y:S01]  /*1c00*/  LDCU.64 UR8, c[0x0][0x4d0] ;  /* 0x00009a00ff0877ac */ /* 0x000e620008000a00 */
[----:B------:R-:W1:Y:S01]  /*1c10*/  LDCU UR43, c[0x0][0x390] ;  /* 0x00007200ff2b77ac */ /* 0x000e620008000800 */
[----:B---3--:R-:W-:Y:S02]  /*1c20*/  UIMAD.WIDE.U32 UR4, UR35, UR17, URZ ;  /* 0x00000011230472a5 */ /* 0x008fe4000f8e00ff */
[----:B------:R-:W-:Y:S01]  /*1c30*/  UISETP.NE.AND UP0, UPT, UR16, 0x1, UPT ;  /* 0x000000011000788c */ /* 0x000fe2000bf05270 */
[----:B------:R-:W3:Y:S04]  /*1c40*/  LDCU UR44, c[0x0][0x38c] ;  /* 0x00007180ff2c77ac */ /* 0x000ee80008000800 */
[----:B------:R-:W-:Y:S01]  /*1c50*/  UMOV UR4, UR5 ;  /* 0x0000000500047c82 */ /* 0x000fe20008000000 */
[----:B------:R-:W1:Y:S01]  /*1c60*/  LDCU.64 UR14, c[0x0][0x4b8] ;  /* 0x00009700ff0e77ac */ /* 0x000e620008000a00 */
[----:B------:R-:W-:-:S02]  /*1c70*/  USHF.R.U32.HI UR6, URZ, UR18, UR4 ;  /* 0x00000012ff067299 */ /* 0x000fc40008011604 */
[----:B------:R-:W-:Y:S02]  /*1c80*/  UIADD3 UR34, UPT, UPT, UR49, UR27, URZ ;  /* 0x0000001b31227290 */ /* 0x000fe4000fffe0ff */
[----:B------:R-:W-:Y:S02]  /*1c90*/  USEL UR6, UR35, UR6, !UP0 ;  /* 0x0000000623067287 */ /* 0x000fe4000c000000 */
[----:B------:R-:W-:Y:S02]  /*1ca0*/  UISETP.NE.AND UP0, UPT, UR19, 0x1, UPT ;  /* 0x000000011300788c */ /* 0x000fe4000bf05270 */
[----:B----4-:R-:W-:Y:S02]  /*1cb0*/  UIMAD.WIDE.U32 UR4, UR6, UR20, URZ ;  /* 0x00000014060472a5 */ /* 0x010fe4000f8e00ff */
[----:B------:R-:W-:Y:S01]  /*1cc0*/  UIADD3 UR7, UPT, UPT, -UR6, URZ, URZ ;  /* 0x000000ff06077290 */ /* 0x000fe2000fffe1ff */
[----:B------:R-:W-:-:S03]  /*1cd0*/  UMOV UR24, URZ ;  /* 0x000000ff00187c82 */ /* 0x000fc60008000000 */
[----:B------:R-:W-:Y:S01]  /*1ce0*/  UIMAD UR7, UR16, UR7, UR35 ;  /* 0x00000007100772a4 */ /* 0x000fe2000f8e0223 */
[----:B------:R-:W-:Y:S02]  /*1cf0*/  UMOV UR4, UR5 ;  /* 0x0000000500047c82 */ /* 0x000fe40008000000 */
[----:B------:R-:W-:Y:S02]  /*1d00*/  USHF.R.U32.HI UR21, URZ, UR21, UR4 ;  /* 0x00000015ff157299 */ /* 0x000fe40008011604 */
[----:B------:R-:W4:Y:S02]  /*1d10*/  LDCU.64 UR4, c[0x0][0x4d8] ;  /* 0x00009b00ff0477ac */ /* 0x000f240008000a00 */
[----:B------:R-:W-:-:S04]  /*1d20*/  USEL UR21, UR6, UR21, !UP0 ;  /* 0x0000001506157287 */ /* 0x000fc8000c000000 */
[----:B------:R-:W-:-:S04]  /*1d30*/  UIADD3 UR20, UPT, UPT, -UR21, URZ, URZ ;  /* 0x000000ff15147290 */ /* 0x000fc8000fffe1ff */
[----:B------:R-:W-:Y:S02]  /*1d40*/  UIMAD UR20, UR19, UR20, UR6 ;  /* 0x00000014131472a4 */ /* 0x000fe4000f8e0206 */
[----:B-1----:R-:W-:Y:S02]  /*1d50*/  UIMAD UR19, UR7, UR12, UR8 ;  /* 0x0000000c071372a4 */ /* 0x002fe4000f8e0208 */
[----:B------:R-:W-:Y:S01]  /*1d60*/  UIMAD UR20, UR20, UR13, UR9 ;  /* 0x0000000d141472a4 */ /* 0x000fe2000f8e0209 */
[----:B------:R-:W-:Y:S01]  /*1d70*/  UMOV UR6, UR26 ;  /* 0x0000001a00067c82 */ /* 0x000fe20008000000 */
[----:B------:R-:W-:Y:S01]  /*1d80*/  UMOV UR12, URZ ;  /* 0x000000ff000c7c82 */ /* 0x000fe20008000000 */
[----:B---3--:R-:W-:-:S09]  /*1d90*/  UMOV UR13, URZ ;  /* 0x000000ff000d7c82 */ /* 0x008fd20008000000 */
.L_x_29:
[----:B------:R-:W-:Y:S01]  /*1da0*/  @!P3 MOV R3, 0x3000 ;  /* 0x000030000003b802 */ /* 0x000fe20000000f00 */
[----:B------:R-:W-:Y:S01]  /*1db0*/  ULEA UR17, UR6, UR25, 0x3 ;  /* 0x0000001906117291 */ /* 0x000fe2000f8e18ff */
[----:B-12---:R-:W-:Y:S11]  /*1dc0*/  @P0 BRA `(.L_x_24) ;  /* 0x0000000000100947 */ /* 0x006ff60003800000 */
[----:B------:R-:W-:Y:S04]  /*1dd0*/  MOV R0, UR23 ;  /* 0x0000001700007c02 */ /* 0x000fe80008000f00 */
[----:B------:R-:W-:Y:S04]  /*1de0*/  SHF.L.U32 R5, R0, 0x1f, RZ ;  /* 0x0000001f00057819 */ /* 0x000fe800000006ff */
[----:B------:R-:W1:Y:S02]  /*1df0*/  SYNCS.PHASECHK.TRANS64.TRYWAIT P0, [UR17+0x100], R5 ;  /* 0x00010005ff0075a7 */ /* 0x000e640008001111 */
[----:B-1----:R-:W-:Y:S05]  /*1e00*/  @!P0 BRA `(.L_x_25) ;  /* 0x00000084008c8947 */ /* 0x002fea0003800000 */
.L_x_24:
[----:B------:R2:W-:Y:S01]  /*1e10*/  @!P3 SYNCS.ARRIVE.TRANS64 RZ, [UR17], R3 ;  /* 0x00000003ffffb9a7 */ /* 0x0005e20008000011 */
[----:B------:R-:W-:Y:S04]  /*1e20*/  ULOP3.LUT UR7, UR33, 0x2, URZ, 0xfc, !UPT ;  /* 0x0000000221077892 */ /* 0x000fe8000f8efcff */
[----:B------:R-:W-:Y:S09]  /*1e30*/  UISETP.NE.AND UP0, UPT, UR7, 0x2, UPT ;  /* 0x000000020700788c */ /* 0x000ff2000bf05270 */
[----:B------:R-:W-:Y:S05]  /*1e40*/  BRA.U UP0, `(.L_x_26) ;  /* 0x0000000100047547 */ /* 0x000fea000b800000 */
[----:B----4-:R-:W-:Y:S05]  /*1e50*/  BPT.TRAP 0x1 ;  /* 0x000000040000795c */ /* 0x010fea0000300000 */
.L_x_26:
[----:B------:R-:W-:Y:S04]  /*1e60*/  BSSY.RECONVERGENT B0, `(.L_x_27) ;  /* 0x0000003000007945 */ /* 0x000fe80003800200 */
[----:B------:R-:W-:Y:S05]  /*1e70*/  @P2 BRA `(.L_x_28) ;  /* 0x0000000000042947 */ /* 0x000fea0003800000 */
[----:B----4-:R-:W-:Y:S05]  /*1e80*/  BPT.TRAP 0x1 ;  /* 0x000000040000795c */ /* 0x010fea0000300000 */
.L_x_28:
[----:B----4-:R-:W-:Y:S05]  /*1e90*/  BSYNC.RECONVERGENT B0 ;  /* 0x0000000000007941 */ /* 0x010fea0003800200 */
.L_x_27:
[----:B------:R-:W-:Y:S02]  /*1ea0*/  UIADD3 UR7, UPT, UPT, UR6, 0x1, URZ ;  /* 0x0000000106077890 */ /* 0x000fe4000fffe0ff */
[----:B------:R-:W-:Y:S02]  /*1eb0*/  ULEA UR16, UR6, UR25, 0xc ;  /* 0x0000001906107291 */ /* 0x000fe4000f8e60ff */
[----:B------:R-:W-:Y:S02]  /*1ec0*/  UISETP.NE.AND UP0, UPT, UR7, 0x20, UPT ;  /* 0x000000200700788c */ /* 0x000fe4000bf05270 */
[----:B------:R-:W-:Y:S02]  /*1ed0*/  UIADD3 UR30, UP1, UPT, UR36, 0x80, URZ ;  /* 0x00000080241e7890 */ /* 0x000fe4000ff3e0ff */
[----:B------:R-:W-:Y:S02]  /*1ee0*/  USEL UR8, URZ, 0x1, UP0 ;  /* 0x00000001ff087887 */ /* 0x000fe40008000000 */
[----:B------:R-:W-:Y:S02]  /*1ef0*/  USEL UR26, UR7, URZ, UP0 ;  /* 0x000000ff071a7287 */ /* 0x000fe40008000000 */
[----:B------:R-:W-:Y:S02]  /*1f00*/  ULOP3.LUT UR23, UR23, UR8, URZ, 0x3c, !UPT ;  /* 0x0000000817177292 */ /* 0x000fe4000f8e3cff */
[----:B------:R-:W-:Y:S02]  /*1f10*/  ULEA UR7, UR26, UR25, 0x3 ;  /* 0x000000191a077291 */ /* 0x000fe4000f8e18ff */
[----:B------:R-:W-:Y:S02]  /*1f20*/  ULEA UR8, UR6, UR25, 0xb ;  /* 0x0000001906087291 */ /* 0x000fe4000f8e58ff */
[----:B------:R-:W-:Y:S01]  /*1f30*/  ULOP3.LUT UR17, UR17, 0xfefffff8, URZ, 0xc0, !UPT ;  /* 0xfefffff811117892 */ /* 0x000fe2000f8ec0ff */
[----:B-1----:R-:W-:Y:S01]  /*1f40*/  MOV R0, UR23 ;  /* 0x0000001700007c02 */ /* 0x002fe20008000f00 */
[----:B------:R-:W-:Y:S02]  /*1f50*/  USHF.L.U32 UR18, UR24, 0x5, URZ ;  /* 0x0000000518127899 */ /* 0x000fe400080006ff */
[----:B------:R-:W-:Y:S01]  /*1f60*/  UIADD3.X UR31, UPT, UPT, URZ, UR37, URZ, UP1, !UPT ;  /* 0x00000025ff1f7290 */ /* 0x000fe20008ffe4ff */
[----:B--2---:R-:W-:Y:S01]  /*1f70*/  SHF.L.U32 R3, R0, 0x1f, RZ ;  /* 0x0000001f00037819 */ /* 0x004fe200000006ff */
[----:B------:R-:W-:Y:S02]  /*1f80*/  UIADD3 UR16, UPT, UPT, UR16, 0x8600, URZ ;  /* 0x0000860010107890 */ /* 0x000fe4000fffe0ff */
[----:B------:R-:W-:Y:S01]  /*1f90*/  UIADD3 UR28, UP0, UPT, UR36, 0x180, URZ ;  /* 0x00000180241c7890 */ /* 0x000fe2000ff1e0ff */
[----:B------:R3:W1:Y:S01]  /*1fa0*/  SYNCS.PHASECHK.TRANS64.TRYWAIT P0, [UR7+0x100], R3 ;  /* 0x00010003ff0075a7 */ /* 0x0006620008001107 */
[----:B------:R-:W-:Y:S02]  /*1fb0*/  UIMAD UR7, UR12, UR14, UR4 ;  /* 0x0000000e0c0772a4 */ /* 0x000fe4000f8e0204 */
[----:B------:R-:W-:Y:S02]  /*1fc0*/  UIMAD UR6, UR13, UR15, UR5 ;  /* 0x0000000f0d0672a4 */ /* 0x000fe4000f8e0205 */
[----:B------:R-:W-:Y:S02]  /*1fd0*/  UIADD3.X UR29, UPT, UPT, URZ, UR37, URZ, UP0, !UPT ;  /* 0x00000025ff1d7290 */ /* 0x000fe400087fe4ff */
[----:B------:R-:W-:Y:S02]  /*1fe0*/  UPRMT UR6, UR7, 0x40, UR6 ;  /* 0x0000004007067896 */ /* 0x000fe40008000006 */
[----:B------:R-:W-:Y:S02]  /*1ff0*/  UIADD3 UR8, UPT, UPT, UR8, 0x28600, URZ ;  /* 0x0002860008087890 */ /* 0x000fe4000fffe0ff */
[----:B------:R-:W-:Y:S02]  /*2000*/  UPRMT UR6, UR6, 0x5410, URZ ;  /* 0x0000541006067896 */ /* 0x000fe400080000ff */
[----:B------:R-:W-:Y:S02]  /*2010*/  UIADD3 UR32, UPT, UPT, UR12, 0x1, URZ ;  /* 0x000000010c207890 */ /* 0x000fe4000fffe0ff */
[----:B------:R-:W-:Y:S02]  /*2020*/  UIADD3 UR22, UPT, UPT, UR13, 0x1, URZ ;  /* 0x000000010d167890 */ /* 0x000fe4000fffe0ff */
[----:B------:R-:W-:Y:S02]  /*2030*/  UISETP.NE.AND UP2, UPT, UR32, UR44, UPT ;  /* 0x0000002c2000728c */ /* 0x000fe4000bf45270 */
[----:B------:R-:W-:Y:S02]  /*2040*/  UIADD3 UR27, UPT, UPT, UR27, 0x1, URZ ;  /* 0x000000011b1b7890 */ /* 0x000fe4000fffe0ff */
[----:B------:R-:W-:Y:S01]  /*2050*/  UIADD3 UR7, UPT, UPT, UR24, 0x1, URZ ;  /* 0x0000000118077890 */ /* 0x000fe2000fffe0ff */
[----:B------:R-:W-:Y:S01]  /*2060*/  UMOV UR40, 0x0 ;  /* 0x0000000000287882 */ /* 0x000fe20000000000 */
[----:B------:R-:W-:Y:S01]  /*2070*/  UMOV UR41, 0x10000000 ;  /* 0x1000000000297882 */ /* 0x000fe20000000000 */
[----:B------:R-:W-:Y:S01]  /*2080*/  UMOV UR9, UR17 ;  /* 0x0000001100097c82 */ /* 0x000fe20008000000 */
[----:B------:R2:W-:Y:S01]  /*2090*/  UTMALDG.4D.IM2COL.2CTA [UR16], [UR30], UR6, desc[UR40] ;  /* 0x000028101e0073b4 */ /* 0x0005e20008259006 */
[----:B------:R-:W-:Y:S02]  /*20a0*/  UMOV UR11, UR18 ;  /* 0x00000012000b7c82 */ /* 0x000fe40008000000 */
[----:B------:R-:W-:Y:S04]  /*20b0*/  @UP2 UIADD3 UR22, UPT, UPT, UR13, URZ, URZ ;  /* 0x000000ff0d162290 */ /* 0x000fe8000fffe0ff */
[----:B------:R-:W-:Y:S01]  /*20c0*/  UISETP.NE.AND UP0, UPT, UR22, UR43, UPT ;  /* 0x0000002b1600728c */ /* 0x000fe2000bf05270 */
[----:B------:R4:W-:Y:S10]  /*20d0*/  UTMALDG.4D.2CTA [UR8], [UR28], desc[UR40] ;  /* 0x000028081c0075b4 */ /* 0x0009f40008219000 */
[----:B------:R-:W-:Y:S07]  /*20e0*/  @UP0 UIADD3 UR7, UPT, UPT, UR24, URZ, URZ ;  /* 0x000000ff18070290 */ /* 0x000fee000fffe0ff */
[----:B------:R-:W-:Y:S01]  /*20f0*/  UMOV UR24, UR7 ;  /* 0x0000000700187c82 */ /* 0x000fe20008000000 */
[----:B--2---:R-:W-:Y:S01]  /*2100*/  UMOV UR6, UR26 ;  /* 0x0000001a00067c82 */ /* 0x004fe20008000000 */
[----:B----4-:R-:W-:Y:S02]  /*2110*/  USEL UR13, UR22, URZ, UP0 ;  /* 0x000000ff160d7287 */ /* 0x010fe40008000000 */
[----:B------:R-:W-:Y:S02]  /*2120*/  UISETP.NE.AND UP0, UPT, UR27, UR34, UPT ;  /* 0x000000221b00728c */ /* 0x000fe4000bf05270 */
[----:B------:R-:W-:Y:S07]  /*2130*/  USEL UR12, UR32, URZ, UP2 ;  /* 0x000000ff200c7287 */ /* 0x000fee0009000000 */
[----:B---3--:R-:W-:Y:S05]  /*2140*/  BRA.U UP0, `(.L_x_29) ;  /* 0xfffffffd00147547 */ /* 0x008fea000b83ffff */
.L_x_23:
[----:B------:R-:W-:Y:S01]  /*2150*/  ULEA UR4, UR26, UR25, 0x3 ;  /* 0x000000191a047291 */ /* 0x000fe2000f8e18ff */
[----:B-1----:R-:W-:Y:S01]  /*2160*/  MOV R0, UR23 ;  /* 0x0000001700007c02 */ /* 0x002fe20008000f00 */
[----:B------:R-:W-:Y:S01]  /*2170*/  @!P1 SYNCS.ARRIVE.TRANS64.A1T0 RZ, [UR25+0x228], RZ ;  /* 0x000228ffffff99a7 */ /* 0x000fe20008100019 */
[----:B------:R-:W-:Y:S02]  /*2180*/  UISETP.GE.AND UP0, UPT, UR45, 0x1, UPT ;  /* 0x000000012d00788c */ /* 0x000fe4000bf06270 */
[----:B------:R-:W-:-:S04]  /*2190*/  SHF.L.U32 R0, R0, 0x1f, RZ ;  /* 0x0000001f00007819 */ /* 0x000fc800000006ff */
[----:B--2---:R1:W2:Y:S03]  /*21a0*/  SYNCS.PHASECHK.TRANS64.TRYWAIT P0, [UR4+0x100], R0 ;  /* 0x00010000ff0075a7 */ /* 0x0042a60008001104 */
[----:B------:R-:W-:Y:S05]  /*21b0*/  BRA.U !UP0, `(.L_x_30) ;  /* 0x00000005085c7547 */ /* 0x000fea000b800000 */
        /* <DEDUP_REMOVED lines=16> */
[----:B------:R-:W-:-:S03]  /*22c0*/  UMOV UR32, UR45 ;  /* 0x0000002d00207c82 */ /* 0x000fc60008000000 */
        /* <DEDUP_REMOVED lines=9> */
[----:B---3--:R-:W-:-:S11]  /*2360*/  UMOV UR6, UR26 ;  /* 0x0000001a00067c82 */ /* 0x008fd60008000000 */
.L_x_36:
[----:B------:R-:W-:Y:S01]  /*2370*/  @!P3 MOV R3, 0x3000 ;  /* 0x000030000003b802 */ /* 0x000fe20000000f00 */
[----:B------:R-:W-:Y:S01]  /*2380*/  ULEA UR17, UR6, UR25, 0x3 ;  /* 0x0000001906117291 */ /* 0x000fe2000f8e18ff */
[----:B-12---:R-:W-:Y:S11]  /*2390*/  @P0 BRA `(.L_x_31) ;  /* 0x0000000000100947 */ /* 0x006ff60003800000 */
[----:B------:R-:W-:Y:S04]  /*23a0*/  MOV R0, UR23 ;  /* 0x0000001700007c02 */ /* 0x000fe80008000f00 */
[----:B------:R-:W-:Y:S04]  /*23b0*/  SHF.L.U32 R5, R0, 0x1f, RZ ;  /* 0x0000001f00057819 */ /* 0x000fe800000006ff */
[----:B------:R-:W1:Y:S02]  /*23c0*/  SYNCS.PHASECHK.TRANS64.TRYWAIT P0, [UR17+0x100], R5 ;  /* 0x00010005ff0075a7 */ /* 0x000e640008001111 */
[----:B-1----:R-:W-:Y:S05]  /*23d0*/  @!P0 BRA `(.L_x_32) ;  /* 0x0000008000308947 */ /* 0x002fea0003800000 */
.L_x_31:
[----:B------:R2:W-:Y:S01]  /*23e0*/  @!P3 SYNCS.ARRIVE.TRANS64 RZ, [UR17], R3 ;  /* 0x00000003ffffb9a7 */ /* 0x0005e20008000011 */
[----:B------:R-:W-:Y:S04]  /*23f0*/  ULOP3.LUT UR7, UR33, 0x2, URZ, 0xfc, !UPT ;  /* 0x0000000221077892 */ /* 0x000fe8000f8efcff */
[----:B------:R-:W-:Y:S09]  /*2400*/  UISETP.NE.AND UP0, UPT, UR7, 0x2, UPT ;  /* 0x000000020700788c */ /* 0x000ff2000bf05270 */
[----:B------:R-:W-:Y:S05]  /*2410*/  BRA.U UP0, `(.L_x_33) ;  /* 0x0000000100047547 */ /* 0x000fea000b800000 */
[----:B----4-:R-:W-:Y:S05]  /*2420*/  BPT.TRAP 0x1 ;  /* 0x000000040000795c */ /* 0x010fea0000300000 */
.L_x_33:
[----:B------:R-:W-:Y:S04]  /*2430*/  BSSY.RECONVERGENT B0, `(.L_x_34) ;  /* 0x0000003000007945 */ /* 0x000fe80003800200 */
[----:B------:R-:W-:Y:S05]  /*2440*/  @P2 BRA `(.L_x_35) ;  /* 0x0000000000042947 */ /* 0x000fea0003800000 */
[----:B----4-:R-:W-:Y:S05]  /*2450*/  BPT.TRAP 0x1 ;  /* 0x000000040000795c */ /* 0x010fea0000300000 */
.L_x_35:
[----:B----4-:R-:W-:Y:S05]  /*2460*/  BSYNC.RECONVERGENT B0 ;  /* 0x0000000000007941 */ /* 0x010fea0003800200 */
.L_x_34:
        /* <DEDUP_REMOVED lines=26> */
[----:B------:R-:W-:Y:S01]  /*2610*/  UIADD3 UR7, UPT, UPT, UR24, 0x1, URZ ;  /* 0x0000000118077890 */ /* 0x000fe2000fffe0ff */
[----:B------:R-:W-:Y:S01]  /*2620*/  UMOV UR40, 0x0 ;  /* 0x0000000000287882 */ /* 0x000fe20000000000 */
[----:B------:R-:W-:Y:S01]  /*2630*/  UMOV UR41, 0x10000000 ;  /* 0x1000000000297882 */ /* 0x000fe20000000000 */
[----:B------:R-:W-:Y:S01]  /*2640*/  UMOV UR9, UR17 ;  /* 0x0000001100097c82 */ /* 0x000fe20008000000 */
[----:B------:R2:W-:Y:S01]  /*2650*/  UTMALDG.4D.IM2COL.2CTA [UR16], [UR30], UR6, desc[UR40] ;  /* 0x000028101e0073b4 */ /* 0x0005e20008259006 */
[----:B------:R-:W-:Y:S04]  /*2660*/  UMOV UR11, UR18 ;  /* 0x00000012000b7c82 */ /* 0x000fe80008000000 */
[----:B------:R-:W-:Y:S04]  /*2670*/  @UP2 UIADD3 UR22, UPT, UPT, UR13, URZ, URZ ;  /* 0x000000ff0d162290 */ /* 0x000fe8000fffe0ff */
[----:B------:R-:W-:Y:S01]  /*2680*/  UISETP.NE.AND UP0, UPT, UR22, UR43, UPT ;  /* 0x0000002b1600728c */ /* 0x000fe2000bf05270 */
[----:B------:R4:W-:Y:S10]  /*2690*/  UTMALDG.4D.2CTA [UR8], [UR28], desc[UR40] ;  /* 0x000028081c0075b4 */ /* 0x0009f40008219000 */
[----:B------:R-:W-:Y:S07]  /*26a0*/  @UP0 UIADD3 UR7, UPT, UPT, UR24, URZ, URZ ;  /* 0x000000ff18070290 */ /* 0x000fee000fffe0ff */
[----:B------:R-:W-:Y:S01]  /*26b0*/  UMOV UR24, UR7 ;  /* 0x0000000700187c82 */ /* 0x000fe20008000000 */
[----:B--2---:R-:W-:Y:S02]  /*26c0*/  UIADD3 UR6, UPT, UPT, UR32, -0x1, URZ ;  /* 0xffffffff20067890 */ /* 0x004fe4000fffe0ff */
[----:B----4-:R-:W-:Y:S02]  /*26d0*/  USEL UR13, UR22, URZ, UP0 ;  /* 0x000000ff160d7287 */ /* 0x010fe40008000000 */
[----:B------:R-:W-:Y:S02]  /*26e0*/  UISETP.GT.U32.AND UP0, UPT, UR32, 0x1, UPT ;  /* 0x000000012000788c */ /* 0x000fe4000bf04070 */
[----:B------:R-:W-:Y:S01]  /*26f0*/  USEL UR12, UR27, URZ, UP2 ;  /* 0x000000ff1b0c7287 */ /* 0x000fe20009000000 */
[----:B------:R-:W-:Y:S01]  /*2700*/  UMOV UR32, UR6 ;  /* 0x0000000600207c82 */ /* 0x000fe20008000000 */
[----:B------:R-:W-:Y:S05]  /*2710*/  UMOV UR6, UR26 ;  /* 0x0000001a00067c82 */ /* 0x000fea0008000000 */
[----:B---3--:R-:W-:Y:S05]  /*2720*/  BRA.U UP0, `(.L_x_36) ;  /* 0xfffffffd00107547 */ /* 0x008fea000b83ffff */
.L_x_30:
[----:B------:R-:W-:Y:S01]  /*2730*/  SHF.L.U32 R3, R2, 0x1f, RZ ;  /* 0x0000001f02037819 */ /* 0x000fe200000006ff */
[----:B------:R-:W-:-:S03]  /*2740*/  NOP ;  /* 0x0000000000007918 */ /* 0x000fc60000000000 */
[----:B-12---:R-:W1:Y:S02]  /*2750*/  SYNCS.PHASECHK.TRANS64.TRYWAIT P0, [UR25+0x230], R3 ;  /* 0x00023003ff0075a7 */ /* 0x006e640008001119 */
[----:B-1----:R-:W-:Y:S05]  /*2760*/  @!P0 BRA `(.L_x_37) ;  /* 0x0000007c00648947 */ /* 0x002fea0003800000 */
.L_x_149:
[----:B------:R-:W2:Y:S01]  /*2770*/  LDS.128 R4, [UR25+0x270] ;  /* 0x00027019ff047984 */ /* 0x000ea20008000c00 */
[----:B------:R-:W-:Y:S02]  /*2780*/  UIADD3 UR4, UPT, UPT, UR25, 0x238, URZ ;  /* 0x0000023819047890 */ /* 0x000fe4000fffe0ff */
[----:B------:R-:W-:Y:S01]  /*2790*/  UISETP.GE.AND UP0, UPT, UR39, 0x1, UPT ;  /* 0x000000012700788c */ /* 0x000fe2000bf06270 */
[----:B------:R-:W-:Y:S01]  /*27a0*/  @!PT LDS RZ, [RZ] ;  /* 0x00000000fffff984 */ /* 0x000fe20000000800 */
[----:B------:R-:W-:Y:S01]  /*27b0*/  @!PT LDS RZ, [RZ] ;  /* 0x00000000fffff984 */ /* 0x000fe20000000800 */
[----:B------:R-:W-:Y:S01]  /*27c0*/  @!PT LDS RZ, [RZ] ;  /* 0x00000000fffff984 */ /* 0x000fe20000000800 */
[----:B------:R-:W-:Y:S01]  /*27d0*/  @!PT LDS RZ, [RZ] ;  /* 0x00000000fffff984 */ /* 0x000fe20000000800 */
[----:B------:R3:W-:Y:S06]  /*27e0*/  MEMBAR.ALL.CTA ;  /* 0x0000000000007992 */ /* 0x0007ec0000008000 */
[----:B---3--:R-:W3:Y:S01]  /*27f0*/  FENCE.VIEW.ASYNC.S ;  /* 0x00000000000073c6 */ /* 0x008ee20000000000 */
[----:B------:R-:W-:-:S09]  /*2800*/  UPRMT UR4, URZ, 0x654, UR4 ;  /* 0x00000654ff047896 */ /* 0x000fd20008000004 */
[----:B---3--:R-:W-:Y:S01]  /*2810*/  SYNCS.ARRIVE.TRANS64.RED.A1T0 RZ, [UR4], RZ ;  /* 0x000000ffffff79a7 */ /* 0x008fe20008100404 */
[----:B--2---:R-:W-:-:S13]  /*2820*/  LOP3.LUT P0, RZ, R6, 0x1, RZ, 0xc0, !PT ;  /* 0x0000000106ff7812 */ /* 0x004fda000780c0ff */
[----:B------:R-:W-:Y:S01]  /*2830*/  VOTEU.ANY UP1, P0 ;  /* 0x0000000000ff7886 */ /* 0x000fe20000020100 */
[----:B------:R-:W-:-:S13]  /*2840*/  PLOP3.LUT P0, PT, PT, PT, UP1, 0x80, 0x8 ;  /* 0x000000000008781c */ /* 0x000fda0003f0f018 */
[----:B-1----:R-:W-:Y:S02]  /*2850*/  @P0 MOV R0, R4 ;  /* 0x0000000400000202 */ /* 0x002fe40000000f00 */
[----:B------:R-:W-:Y:S02]  /*2860*/  @P0 LOP3.LUT R4, R5, 0xffff, RZ, 0xc0, !PT ;  /* 0x0000ffff05040812 */ /* 0x000fe400078ec0ff */
[----:B------:R-:W-:Y:S02]  /*2870*/  @P0 R2UR UR6, R0 ;  /* 0x00000000000602ca */ /* 0x000fe400000e0000 */
[----:B------:R-:W-:-:S11]  /*2880*/  @P0 R2UR UR5, R4 ;  /* 0x00000000040502ca */ /* 0x000fd600000e0000 */
[----:B------:R-:W-:Y:S02]  /*2890*/  @UP1 UMOV UR42, UR6 ;  /* 0x00000006002a1c82 */ /* 0x000fe40008000000 */
[----:B------:R-:W-:Y:S01]  /*28a0*/  @UP1 UMOV UR38, UR5 ;  /* 0x0000000500261c82 */ /* 0x000fe20008000000 */
[----:B------:R-:W-:Y:S05]  /*28b0*/  BRA.U !UP0, `(.L_x_38) ;  /* 0x0000000108d47547 */ /* 0x000fea000b800000 */
[----:B------:R-:W1:Y:S01]  /*28c0*/  LDCU.128 UR16, c[0x0][0xb10] ;  /* 0x00016200ff1077ac */ /* 0x000e620008000c00 */
[----:B------:R-:W2:Y:S01]  /*28d0*/  LDCU UR21, c[0x0][0xb20] ;  /* 0x00016400ff1577ac */ /* 0x000ea20008000800 */
[----:B------:R-:W3:Y:S01]  /*28e0*/  LDCU UR20, c[0x0][0xb0c] ;  /* 0x00016180ff1477ac */ /* 0x000ee20008000800 */
[----:B------:R-:W4:Y:S01]  /*28f0*/  LDCU.64 UR8, c[0x0][0xb28] ;  /* 0x00016500ff0877ac */ /* 0x000f220008000a00 */
[----:B------:R-:W-:Y:S02]  /*2900*/  UISETP.NE.AND UP3, UPT, UR39, 0x1, UPT ;  /* 0x000000012700788c */ /* 0x000fe4000bf65270 */
[----:B-1----:R-:W-:Y:S02]  /*2910*/  UIMAD.WIDE.U32 UR4, UR46, UR19, URZ ;  /* 0x000000132e0472a5 */ /* 0x002fe4000f8e00ff */
[----:B------:R-:W-:Y:S02]  /*2920*/  UIMAD.WIDE.U32 UR6, UR47, UR16, URZ ;  /* 0x000000102f0672a5 */ /* 0x000fe4000f8e00ff */
[----:B------:R-:W-:-:S02]  /*2930*/  UISETP.NE.AND UP0, UPT, UR18, 0x1, UPT ;  /* 0x000000011200788c */ /* 0x000fc4000bf05270 */
[----:B------:R-:W-:Y:S01]  /*2940*/  UIMAD.WIDE.U32 UR14, UR38, UR19, URZ ;  /* 0x00000013260e72a5 */ /* 0x000fe2000f8e00ff */
[----:B------:R-:W-:Y:S01]  /*2950*/  UMOV UR4, UR5 ;  /* 0x0000000500047c82 */ /* 0x000fe20008000000 */
[----:B---3--:R-:W-:Y:S02]  /*2960*/  UISETP.NE.AND UP2, UPT, UR20, 0x1, UPT ;  /* 0x000000011400788c */ /* 0x008fe4000bf45270 */
[----:B--2---:R-:W-:Y:S02]  /*2970*/  USHF.R.U32.HI UR5, URZ, UR21, UR4 ;  /* 0x00000015ff057299 */ /* 0x004fe40008011604 */
[----:B------:R-:W-:Y:S01]  /*2980*/  UIMAD.WIDE.U32 UR12, UR42, UR16, URZ ;  /* 0x000000102a0c72a5 */ /* 0x000fe2000f8e00ff */
[----:B------:R-:W-:Y:S01]  /*2990*/  UMOV UR4, UR7 ;  /* 0x0000000700047c82 */ /* 0x000fe20008000000 */
[----:B------:R-:W-:Y:S02]  /*29a0*/  USEL UR5, UR46, UR5, !UP0 ;  /* 0x000000052e057287 */ /* 0x000fe4000c000000 */
[----:B------:R-:W-:-:S02]  /*29b0*/  USHF.R.U32.HI UR4, URZ, UR17, UR4 ;  /* 0x00000011ff047299 */ /* 0x000fc40008011604 */
[----:B----4-:R-:W-:Y:S02]  /*29c0*/  UIMAD.WIDE.U32 UR10, UR5, UR8, URZ ;  /* 0x00000008050a72a5 */ /* 0x010fe4000f8e00ff */
[----:B------:R-:W-:Y:S01]  /*29d0*/  USEL UR6, UR47, UR4, !UP2 ;  /* 0x000000042f067287 */ /* 0x000fe2000d000000 */
[----:B------:R-:W-:Y:S02]  /*29e0*/  UMOV UR12, UR13 ;  /* 0x0000000d000c7c82 */ /* 0x000fe40008000000 */
[----:B------:R-:W-:Y:S01]  /*29f0*/  UMOV UR4, UR15 ;  /* 0x0000000f00047c82 */ /* 0x000fe20008000000 */
[----:B------:R-:W-:Y:S01]  /*2a00*/  UIMAD.WIDE.U32 UR14, UR6, UR8, URZ ;  /* 0x00000008060e72a5 */ /* 0x000fe2000f8e00ff */
[----:B------:R-:W-:Y:S01]  /*2a10*/  UMOV UR10, UR11 ;  /* 0x0000000b000a7c82 */ /* 0x000fe20008000000 */
[----:B------:R-:W-:Y:S02]  /*2a20*/  USHF.R.U32.HI UR4, URZ, UR21, UR4 ;  /* 0x00000015ff047299 */ /* 0x000fe40008011604 */
[----:B------:R-:W-:-:S03]  /*2a30*/  @UP3 USHF.R.U32.HI UR5, URZ, UR9, UR10 ;  /* 0x00000009ff053299 */ /* 0x000fc6000801160a */
[----:B------:R-:W-:Y:S01]  /*2a40*/  UMOV UR14, UR15 ;  /* 0x0000000f000e7c82 */ /* 0x000fe20008000000 */
[----:B------:R-:W-:Y:S02]  /*2a50*/  USHF.R.U32.HI UR17, URZ, UR17, UR12 ;  /* 0x00000011ff117299 */ /* 0x000fe4000801160c */
[----:B------:R-:W-:Y:S02]  /*2a60*/  USEL UR4, UR38, UR4, !UP0 ;  /* 0x0000000426047287 */ /* 0x000fe4000c000000 */
[----:B------:R-:W-:Y:S02]  /*2a70*/  @UP3 USHF.R.U32.HI UR6, URZ, UR9, UR14 ;  /* 0x00000009ff063299 */ /* 0x000fe4000801160e */
[----:B------:R-:W-:Y:S02]  /*2a80*/  UIMAD UR7, UR39, UR5, URZ ;  /* 0x00000005270772a4 */ /* 0x000fe4000f8e02ff */
[----:B------:R-:W-:Y:S02]  /*2a90*/  USEL UR5, UR42, UR17, !UP2 ;  /* 0x000000112a057287 */ /* 0x000fe4000d000000 */
[----:B------:R-:W-:-:S02]  /*2aa0*/  UIMAD UR10, UR39, UR6, URZ ;  /* 0x00000006270a72a4 */ /* 0x000fc4000f8e02ff */
[----:B------:R-:W-:Y:S02]  /*2ab0*/  UISETP.GE.AND UP0, UPT, UR4, UR7, UPT ;  /* 0x000000070400728c */ /* 0x000fe4000bf06270 */
[----:B------:R-:W-:Y:S02]  /*2ac0*/  UIMAD.WIDE.U32 UR12, UR4, UR8, URZ ;  /* 0x00000008040c72a5 */ /* 0x000fe4000f8e00ff */
[----:B------:R-:W-:Y:S02]  /*2ad0*/  UISETP.GE.OR UP0, UPT, UR5, UR10, UP0 ;  /* 0x0000000a0500728c */ /* 0x000fe40008706670 */
[----:B------:R-:W-:Y:S02]  /*2ae0*/  UIMAD.WIDE.U32 UR10, UR5, UR8, URZ ;  /* 0x00000008050a72a5 */ /* 0x000fe4000f8e00ff */
[----:B------:R-:W-:Y:S01]  /*2af0*/  UIADD3 UR12, UPT, UPT, -UR4, URZ, URZ ;  /* 0x000000ff040c7290 */ /* 0x000fe2000fffe1ff */
[----:B------:R-:W-:Y:S01]  /*2b00*/  UMOV UR8, UR13 ;  /* 0x0000000d00087c82 */ /* 0x000fe20008000000 */
[----:B------:R-:W-:-:S02]  /*2b10*/  UIADD3 UR10, UPT, UPT, -UR5, URZ, URZ ;  /* 0x000000ff050a7290 */ /* 0x000fc4000fffe1ff */
[----:B------:R-:W-:-:S03]  /*2b20*/  USHF.R.U32.HI UR8, URZ, UR9, UR8 ;  /* 0x00000009ff087299 */ /* 0x000fc60008011608 */
[----:B------:R-:W-:Y:S01]  /*2b30*/  @!UP0 UMOV UR7, UR11 ;  /* 0x0000000b00078c82 */ /* 0x000fe20008000000 */
[----:B------:R-:W-:Y:S02]  /*2b40*/  UIMAD UR12, UR18, UR12, UR38 ;  /* 0x0000000c120c72a4 */ /* 0x000fe4000f8e0226 */
[----:B------:R-:W-:Y:S02]  /*2b50*/  USEL UR8, UR4, UR8, !UP3 ;  /* 0x0000000804087287 */ /* 0x000fe4000d800000 */
[----:B------:R-:W-:Y:S02]  /*2b60*/  @!UP0 USHF.R.U32.HI UR7, URZ, UR9, UR7 ;  /* 0x00000009ff078299 */ /* 0x000fe40008011607 */
[----:B------:R-:W-:Y:S02]  /*2b70*/  UIADD3 UR9, UPT, UPT, -UR8, URZ, URZ ;  /* 0x000000ff08097290 */ /* 0x000fe4000fffe1ff */
[----:B------:R-:W-:Y:S02]  /*2b80*/  @!UP0 USEL UR7, UR5, UR7, !UP3 ;  /* 0x0000000705078287 */ /* 0x000fe4000d800000 */
[----:B------:R-:W-:-:S02]  /*2b90*/  UIMAD UR9, UR39, UR9, UR4 ;  /* 0x00000009270972a4 */ /* 0x000fc4000f8e0204 */
[----:B------:R-:W-:Y:S02]  /*2ba0*/  @!UP0 UIADD3 UR8, UPT, UPT, UR8, -UR7, URZ ;  /* 0x8000000708088290 */ /* 0x000fe4000fffe0ff */
[----:B------:R-:W-:Y:S02]  /*2bb0*/  @!UP0 UIMAD UR7, UR9, UR6, UR7 ;  /* 0x00000006090782a4 */ /* 0x000fe4000f8e0207 */
[----:B------:R-:W-:Y:S02]  /*2bc0*/  @!UP0 UIMAD UR4, UR39, UR8, UR5 ;  /* 0x00000008270482a4 */ /* 0x000fe4000f8e0205 */
[----:B------:R-:W-:Y:S02]  /*2bd0*/  UIMAD UR6, UR20, UR10, UR42 ;  /* 0x0000000a140672a4 */ /* 0x000fe4000f8e022a */
[----:B------:R-:W-:Y:S01]  /*2be0*/  UIMAD UR38, UR4, UR18, UR12 ;  /* 0x00000012042672a4 */ /* 0x000fe2000f8e020c */
[----:B------:R-:W-:Y:S02]  /*2bf0*/  @!UP0 UMOV UR5, UR7 ;  /* 0x0000000700058c82 */ /* 0x000fe40008000000 */
[----:B------:R-:W-:-:S12]  /*2c00*/  UIMAD UR42, UR5, UR20, UR6 ;  /* 0x00000014052a72a4 */ /* 0x000fd8000f8e0206 */
.L_x_38:
[----:B------:R-:W1:Y:S02]  /*2c10*/  LDCU UR4, c[0x0][0xb30] ;  /* 0x00016600ff0477ac */ /* 0x000e640008000800 */
[----:B-1----:R-:W-:-:S09]  /*2c20*/  UISETP.NE.AND UP0, UPT, UR4, 0x1, UPT ;  /* 0x000000010400788c */ /* 0x002fd2000bf05270 */
[----:B------:R-:W-:Y:S05]  /*2c30*/  BRA.U UP0, `(.L_x_39) ;  /* 0x0000000100447547 */ /* 0x000fea000b800000 */
[----:B------:R-:W1:Y:S01]  /*2c40*/  LDCU.128 UR8, c[0x0][0xb10] ;  /* 0x00016200ff0877ac */ /* 0x000e620008000c00 */
[----:B------:R-:W2:Y:S01]  /*2c50*/  LDCU UR12, c[0x0][0xb0c] ;  /* 0x00016180ff0c77ac */ /* 0x000ea20008000800 */
[----:B------:R-:W3:Y:S01]  /*2c60*/  LDCU UR13, c[0x0][0xb20] ;  /* 0x00016400ff0d77ac */ /* 0x000ee20008000800 */
[----:B-1----:R-:W-:Y:S02]  /*2c70*/  UIMAD.WIDE.U32 UR6, UR42, UR8, URZ ;  /* 0x000000082a0672a5 */ /* 0x002fe4000f8e00ff */
[----:B------:R-:W-:Y:S02]  /*2c80*/  UIMAD.WIDE.U32 UR4, UR38, UR11, URZ ;  /* 0x0000000b260472a5 */ /* 0x000fe4000f8e00ff */
[----:B--2---:R-:W-:Y:S02]  /*2c90*/  UISETP.NE.AND UP2, UPT, UR12, 0x1, UPT ;  /* 0x000000010c00788c */ /* 0x004fe4000bf45270 */
[----:B------:R-:W-:Y:S01]  /*2ca0*/  UISETP.NE.AND UP0, UPT, UR10, 0x1, UPT ;  /* 0x000000010a00788c */ /* 0x000fe2000bf05270 */
[----:B------:R-:W-:-:S02]  /*2cb0*/  UMOV UR6, UR7 ;  /* 0x0000000700067c82 */ /* 0x000fc40008000000 */
[----:B------:R-:W-:Y:S01]  /*2cc0*/  UMOV UR4, UR5 ;  /* 0x0000000500047c82 */ /* 0x000fe20008000000 */
[----:B------:R-:W-:Y:S02]  /*2cd0*/  USHF.R.U32.HI UR6, URZ, UR9, UR6 ;  /* 0x00000009ff067299 */ /* 0x000fe40008011606 */
[----:B---3--:R-:W-:Y:S02]  /*2ce0*/  USHF.R.U32.HI UR4, URZ, UR13, UR4 ;  /* 0x0000000dff047299 */ /* 0x008fe40008011604 */
[----:B------:R-:W-:Y:S02]  /*2cf0*/  USEL UR5, UR42, UR6, !UP2 ;  /* 0x000000062a057287 */ /* 0x000fe4000d000000 */
[----:B------:R-:W-:-:S04]  /*2d00*/  USEL UR4, UR38, UR4, !UP0 ;  /* 0x0000000426047287 */ /* 0x000fc8000c000000 */
[----:B------:R-:W-:Y:S02]  /*2d10*/  UIADD3 UR6, UPT, UPT, UR5, -UR4, URZ ;  /* 0x8000000405067290 */ /* 0x000fe4000fffe0ff */
[----:B------:R-:W-:Y:S02]  /*2d20*/  UIADD3 UR4, UPT, UPT, -UR5, UR4, URZ ;  /* 0x0000000405047290 */ /* 0x000fe4000fffe1ff */
[----:B------:R-:W-:Y:S02]  /*2d30*/  UIMAD UR38, UR6, UR10, UR38 ;  /* 0x0000000a062672a4 */ /* 0x000fe4000f8e0226 */
[----:B------:R-:W-:-:S12]  /*2d40*/  UIMAD UR42, UR4, UR12, UR42 ;  /* 0x0000000c042a72a4 */ /* 0x000fd8000f8e022a */
.L_x_39:
[----:B------:R-:W-:Y:S01]  /*2d50*/  R2UR UR5, R176 ;  /* 0x00000000b00572ca */ /* 0x000fe200000e0000 */
[----:B------:R-:W-:Y:S01]  /*2d60*/  UMOV UR27, UR34 ;  /* 0x00000022001b7c82 */ /* 0x000fe20008000000 */
[----:B------:R-:W-:Y:S02]  /*2d70*/  R2UR UR4, R175 ;  /* 0x00000000af0472ca */ /* 0x000fe400000e0000 */
[----:B------:R-:W-:Y:S02]  /*2d80*/  PLOP3.LUT P1, PT, PT, PT, PT, 0x80, 0x8 ;  /* 0x000000000008781c */ /* 0x000fe40003f2f070 */
[----:B------:R-:W-:-:S07]  /*2d90*/  LOP3.LUT R2, R2, 0x1, RZ, 0x3c, !PT ;  /* 0x0000000102027812 */ /* 0x000fce00078e3cff */
[----:B------:R-:W-:Y:S02]  /*2da0*/  UIADD3 UR50, UPT, UPT, UR42, UR5, URZ ;  /* 0x000000052a327290 */ /* 0x000fe4000fffe0ff */
[----:B------:R-:W-:Y:S01]  /*2db0*/  UIADD3 UR21, UPT, UPT, UR38, UR4, URZ ;  /* 0x0000000426157290 */ /* 0x000fe2000fffe0ff */
[----:B------:R-:W-:Y:S11]  /*2dc0*/  BRA.U UP1, `(.L_x_40) ;  /* 0xffffffed013c7547 */ /* 0x000ff6000b83ffff */
[----:B------:R-:W-:Y:S01]  /*2dd0*/  UIADD3 UR25, UPT, UPT, UR25, 0x100, URZ ;  /* 0x0000010019197890 */ /* 0x000fe2000fffe0ff */
[----:B------:R-:W-:-:S03]  /*2de0*/  MOV R3, UR23 ;  /* 0x0000001700037c02 */ /* 0x000fc60008000f00 */
[----:B------:R-:W-:Y:S01]  /*2df0*/  ULEA UR4, UR26, UR25, 0x3 ;  /* 0x000000191a047291 */ /* 0x000fe2000f8e18ff */
[----:B------:R-:W-:-:S08]  /*2e00*/  SHF.L.U32 R3, R3, 0x1f, RZ ;  /* 0x0000001f03037819 */ /* 0x000fd000000006ff */
[----:B------:R-:W1:Y:S02]  /*2e10*/  SYNCS.PHASECHK.TRANS64.TRYWAIT P0, [UR4], R3 ;  /* 0x00000003ff0075a7 */ /* 0x000e640008001104 */
[----:B-1----:R-:W-:Y:S05]  /*2e20*/  @!P0 BRA `(.L_x_41) ;  /* 0x0000007400cc8947 */ /* 0x002fea0003800000 */
.L_x_151:
[----:B------:R-:W-:-:S04]  /*2e30*/  UIADD3 UR4, UPT, UPT, UR26, 0x1, URZ ;  /* 0x000000011a047890 */ /* 0x000fc8000fffe0ff */
[----:B------:R-:W-:-:S04]  /*2e40*/  UISETP.NE.AND UP0, UPT, UR4, 0x20, UPT ;  /* 0x000000200400788c */ /* 0x000fc8000bf05270 */
[----:B------:R-:W-:Y:S02]  /*2e50*/  USEL UR5, URZ, 0x1, UP0 ;  /* 0x00000001ff057887 */ /* 0x000fe40008000000 */
[----:B------:R-:W-:Y:S02]  /*2e60*/  USEL UR4, UR4, URZ, UP0 ;  /* 0x000000ff04047287 */ /* 0x000fe40008000000 */
[----:B------:R-:W-:Y:S02]  /*2e70*/  ULOP3.LUT UR6, UR23, UR5, URZ, 0x3c, !UPT ;  /* 0x0000000517067292 */ /* 0x000fe4000f8e3cff */
[----:B------:R-:W-:-:S04]  /*2e80*/  ULEA UR5, UR4, UR25, 0x3 ;  /* 0x0000001904057291 */ /* 0x000fc8000f8e18ff */
[----:B-1----:R-:W-:-:S04]  /*2e90*/  MOV R3, UR6 ;  /* 0x0000000600037c02 */ /* 0x002fc80008000f00 */
[----:B------:R-:W-:-:S04]  /*2ea0*/  SHF.L.U32 R3, R3, 0x1f, RZ ;  /* 0x0000001f03037819 */ /* 0x000fc800000006ff */
[----:B------:R-:W1:Y:S02]  /*2eb0*/  SYNCS.PHASECHK.TRANS64.TRYWAIT P0, [UR5], R3 ;  /* 0x00000003ff0075a7 */ /* 0x000e640008001105 */
[----:B-1----:R-:W-:Y:S05]  /*2ec0*/  @!P0 BRA `(.L_x_42) ;  /* 0x0000007400bc8947 */ /* 0x002fea0003800000 */
.L_x_153:
        /* <DEDUP_REMOVED lines=10> */
.L_x_155:
        /* <DEDUP_REMOVED lines=10> */
.L_x_157:
        /* <DEDUP_REMOVED lines=10> */
.L_x_159:
        /* <DEDUP_REMOVED lines=10> */
.L_x_161:
        /* <DEDUP_REMOVED lines=10> */
.L_x_163:
        /* <DEDUP_REMOVED lines=10> */
.L_x_165:
        /* <DEDUP_REMOVED lines=10> */
.L_x_167:
        /* <DEDUP_REMOVED lines=10> */
.L_x_169:
        /* <DEDUP_REMOVED lines=10> */
.L_x_171:
        /* <DEDUP_REMOVED lines=10> */
.L_x_173:
        /* <DEDUP_REMOVED lines=10> */
.L_x_175:
        /* <DEDUP_REMOVED lines=10> */
.L_x_177:
        /* <DEDUP_REMOVED lines=10> */
.L_x_179:
        /* <DEDUP_REMOVED lines=10> */
.L_x_181:
        /* <DEDUP_REMOVED lines=10> */
.L_x_183:
        /* <DEDUP_REMOVED lines=10> */
.L_x_185:
        /* <DEDUP_REMOVED lines=10> */
.L_x_187:
        /* <DEDUP_REMOVED lines=10> */
.L_x_189:
        /* <DEDUP_REMOVED lines=10> */
.L_x_191:
        /* <DEDUP_REMOVED lines=10> */
.L_x_193:
        /* <DEDUP_REMOVED lines=10> */
.L_x_195:
        /* <DEDUP_REMOVED lines=10> */
.L_x_197:
        /* <DEDUP_REMOVED lines=10> */
.L_x_199:
        /* <DEDUP_REMOVED lines=10> */
.L_x_201:
        /* <DEDUP_REMOVED lines=10> */
.L_x_203:
        /* <DEDUP_REMOVED lines=10> */
.L_x_205:
        /* <DEDUP_REMOVED lines=10> */
.L_x_207:
        /* <DEDUP_REMOVED lines=10> */
.L_x_209:
        /* <DEDUP_REMOVED lines=10> */
.L_x_211:
[----:B------:R-:W-:-:S04]  /*40f0*/  UIADD3 UR4, UPT, UPT, UR4, 0x1, URZ ;  /* 0x0000000104047890 */ /* 0x000fc8000fffe0ff */
[----:B------:R-:W-:-:S04]  /*4100*/  UISETP.NE.AND UP0, UPT, UR4, 0x20, UPT ;  /* 0x000000200400788c */ /* 0x000fc8000bf05270 */
[----:B------:R-:W-:Y:S02]  /*4110*/  USEL UR5, URZ, 0x1, UP0 ;  /* 0x00000001ff057887 */ /* 0x000fe40008000000 */
[----:B------:R-:W-:Y:S02]  /*4120*/  USEL UR4, UR4, URZ, UP0 ;  /* 0x000000ff04047287 */ /* 0x000fe40008000000 */
[----:B------:R-:W-:Y:S02]  /*4130*/  ULOP3.LUT UR5, UR6, UR5, URZ, 0x3c, !UPT ;  /* 0x0000000506057292 */ /* 0x000fe4000f8e3cff */
[----:B------:R-:W-:-:S04]  /*4140*/  ULEA UR4, UR4, UR25, 0x3 ;  /* 0x0000001904047291 */ /* 0x000fc8000f8e18ff */
[----:B------:R-:W-:Y:S02]  /*4150*/  IMAD.U32 R2, RZ, RZ, UR5 ;  /* 0x00000005ff027e24 */ /* 0x000fe4000f8e00ff */
[----:B-1----:R-:W-:-:S03]  /*4160*/  MOV R0, UR4 ;  /* 0x0000000400007c02 */ /* 0x002fc60008000f00 */
[----:B------:R-:W-:-:S07]  /*4170*/  SHF.L.U32 R3, R2, 0x1f, RZ ;  /* 0x0000001f02037819 */ /* 0x000fce00000006ff */
.L_x_72:
[----:B-1----:R1:W2:Y:S02]  /*4180*/  SYNCS.PHASECHK.TRANS64.TRYWAIT P0, [R0+URZ], R3 ;  /* 0x00000003000075a7 */ /* 0x0022a400080011ff */
[----:B--2---:R-:W-:Y:S05]  /*4190*/  @!P0 NANOSLEEP.SYNCS 0x989680 ;  /* 0x009896800000895d */ /* 0x004fea0003900000 */
[----:B------:R-:W2:Y:S02]  /*41a0*/  @!P0 SYNCS.PHASECHK.TRANS64 P0, [R0+URZ], R3 ;  /* 0x00000003000085a7 */ /* 0x000ea400080010ff */
[----:B--2---:R-:W-:Y:S05]  /*41b0*/  @P0 EXIT ;  /* 0x000000000000094d */ /* 0x004fea0003800000 */
[----:B------:R-:W-:Y:S05]  /*41c0*/  BRA `(.L_x_72) ;  /* 0xfffffffc00ec7947 */ /* 0x000fea000383ffff */
.L_x_22:
[----:B------:R-:W-:-:S04]  /*41d0*/  UISETP.NE.AND UP0, UPT, UR43, URZ, UPT ;  /* 0x000000ff2b00728c */ /* 0x000fc8000bf05270 */
[----:B------:R-:W-:-:S09]  /*41e0*/  UISETP.NE.OR UP0, UPT, UR18, 0x1, UP0 ;  /* 0x000000011200788c */ /* 0x000fd20008705670 */
[----:B------:R-:W-:Y:S05]  /*41f0*/  BRA.U UP0, `(.L_x_73) ;  /* 0x0000000100b07547 */ /* 0x000fea000b800000 */
[----:B------:R-:W-:Y:S01]  /*4200*/  UMOV UR4, 0x400 ;  /* 0x0000040000047882 */ /* 0x000fe20000000000 */
[----:B------:R-:W-:Y:S01]  /*4210*/  HFMA2 R2, -RZ, RZ, 0, 5.9604644775390625e-08 ;  /* 0x00000001ff027431 */ /* 0x000fe200000001ff */
[----:B------:R-:W-:Y:S01]  /*4220*/  ULEA UR4, UR43, UR4, 0x18 ;  /* 0x000000042b047291 */ /* 0x000fe2000f8ec0ff */
[----:B------:R-:W-:Y:S01]  /*4230*/  ISETP.GE.U32.AND P0, PT, R3, 0x2, PT ;  /* 0x000000020300780c */ /* 0x000fe20003f06070 */
[----:B------:R-:W-:Y:S02]  /*4240*/  IMAD.MOV.U32 R8, RZ, RZ, RZ ;  /* 0x000000ffff087224 */ /* 0x000fe400078e00ff */
[----:B------:R-:W-:Y:S02]  /*4250*/  UIADD3 UR5, UPT, UPT, UR4, 0x238, URZ ;  /* 0x0000023804057890 */ /* 0x000fe4000fffe0ff */
[----:B------:R-:W-:Y:S02]  /*4260*/  UIADD3 UR8, UPT, UPT, UR4, 0x230, URZ ;  /* 0x0000023004087890 */ /* 0x000fe4000fffe0ff */
[----:B------:R-:W-:-:S12]  /*4270*/  UPRMT UR5, URZ, 0x654, UR5 ;  /* 0x00000654ff057896 */ /* 0x000fd80008000005 */
.L_x_76:
[----:B------:R-:W-:Y:S01]  /*4280*/  SHF.L.U32 R7, R2, 0x1f, RZ ;  /* 0x0000001f02077819 */ /* 0x000fe200000006ff */
[----:B------:R-:W-:Y:S02]  /*4290*/  IMAD.U32 R4, RZ, RZ, UR8 ;  /* 0x00000008ff047e24 */ /* 0x000fe4000f8e00ff */
[----:B------:R-:W-:Y:S01]  /*42a0*/  @!P0 IMAD.MOV.U32 R5, RZ, RZ, 0x10 ;  /* 0x00000010ff058424 */ /* 0x000fe200078e00ff */
[----:B------:R-:W2:Y:S02]  /*42b0*/  SYNCS.PHASECHK.TRANS64.TRYWAIT P1, [UR4+0x238], R7 ;  /* 0x00023807ff0075a7 */ /* 0x000ea40008021104 */
[----:B------:R-:W-:-:S04]  /*42c0*/  PRMT R9, R3, 0x654, R4 ;  /* 0x0000065403097816 */ /* 0x000fc80000000004 */
[----:B------:R-:W-:Y:S01]  /*42d0*/  SEL R0, R9, R0, !P0 ;  /* 0x0000000009007207 */ /* 0x000fe20004000000 */
[----:B--2---:R-:W-:Y:S06]  /*42e0*/  @!P1 BRA `(.L_x_74) ;  /* 0x0000006c00849947 */ /* 0x004fec0003800000 */
.L_x_213:
[----:B------:R-:W-:Y:S01]  /*42f0*/  UIADD3 UR6, UPT, UPT, UR4, 0x270, URZ ;  /* 0x0000027004067890 */ /* 0x000fe2000fffe0ff */
[----:B------:R3:W-:Y:S01]  /*4300*/  @!P0 SYNCS.ARRIVE.TRANS64.RED RZ, [R0+URZ], R5 ;  /* 0x0000000500ff89a7 */ /* 0x0007e200080004ff */
[----:B------:R-:W-:Y:S01]  /*4310*/  UIADD3 UR7, UPT, UPT, UR4, 0x230, URZ ;  /* 0x0000023004077890 */ /* 0x000fe2000fffe0ff */
[----:B------:R-:W-:-:S08]  /*4320*/  LOP3.LUT R2, R2, 0x1, RZ, 0x3c, !PT ;  /* 0x0000000102027812 */ /* 0x000fd000078e3cff */
[----:B------:R-:W-:Y:S06]  /*4330*/  UGETNEXTWORKID.BROADCAST [UR6], [UR7] ;  /* 0x00000000060073ca */ /* 0x000fec0008000100 */
[----:B---3--:R-:W-:-:S04]  /*4340*/  SHF.L.U32 R5, R8, 0x1f, RZ ;  /* 0x0000001f08057819 */ /* 0x008fc800000006ff */
[----:B------:R-:W3:Y:S02]  /*4350*/  SYNCS.PHASECHK.TRANS64.TRYWAIT P1, [UR4+0x230], R5 ;  /* 0x00023005ff0075a7 */ /* 0x000ee40008021104 */
[----:B---3--:R-:W-:Y:S05]  /*4360*/  @!P1 BRA `(.L_x_75) ;  /* 0x0000006c007c9947 */ /* 0x008fea0003800000 */
.L_x_215:
[----:B--2---:R-:W2:Y:S01]  /*4370*/  LDS.128 R4, [UR4+0x270] ;  /* 0x00027004ff047984 */ /* 0x004ea20008000c00 */
[----:B------:R-:W-:Y:S01]  /*4380*/  LOP3.LUT R8, R8, 0x1, RZ, 0x3c, !PT ;  /* 0x0000000108087812 */ /* 0x000fe200078e3cff */
[----:B------:R-:W-:Y:S01]  /*4390*/  @!PT LDS RZ, [RZ] ;  /* 0x00000000fffff984 */ /* 0x000fe20000000800 */
[----:B------:R-:W-:Y:S01]  /*43a0*/  @!PT LDS RZ, [RZ] ;  /* 0x00000000fffff984 */ /* 0x000fe20000000800 */
[----:B------:R-:W-:Y:S01]  /*43b0*/  @!PT LDS RZ, [RZ] ;  /* 0x00000000fffff984 */ /* 0x000fe20000000800 */
[----:B------:R-:W-:Y:S01]  /*43c0*/  @!PT LDS RZ, [RZ] ;  /* 0x00000000fffff984 */ /* 0x000fe20000000800 */
[----:B------:R3:W-:Y:S06]  /*43d0*/  MEMBAR.ALL.CTA ;  /* 0x0000000000007992 */ /* 0x0007ec0000008000 */
[----:B---3--:R-:W3:Y:S02]  /*43e0*/  FENCE.VIEW.ASYNC.S ;  /* 0x00000000000073c6 */ /* 0x008ee40000000000 */
[----:B---3--:R-:W-:Y:S01]  /*43f0*/  SYNCS.ARRIVE.TRANS64.RED.A1T0 RZ, [UR5], RZ ;  /* 0x000000ffffff79a7 */ /* 0x008fe20008100405 */
[----:B--2---:R-:W-:-:S13]  /*4400*/  LOP3.LUT P1, RZ, R6, 0x1, RZ, 0xc0, !PT ;  /* 0x0000000106ff7812 */ /* 0x004fda000782c0ff */
[----:B------:R-:W-:Y:S05]  /*4410*/  @P1 BRA `(.L_x_76) ;  /* 0xfffffffc00981947 */ /* 0x000fea000383ffff */
[----:B------:R-:W-:-:S04]  /*4420*/  SHF.L.U32 R0, R2, 0x1f, RZ ;  /* 0x0000001f02007819 */ /* 0x000fc800000006ff */
[----:B------:R-:W2:Y:S02]  /*4430*/  SYNCS.PHASECHK.TRANS64 P0, [UR4+0x238], R0 ;  /* 0x00023800ff0075a7 */ /* 0x000ea40008001004 */
[----:B-12---:R-:W-:Y:S05]  /*4440*/  @P0 EXIT ;  /* 0x000000000000094d */ /* 0x006fea0003800000 */
[----:B------:R-:W-:-:S07]  /*4450*/  MOV R0, UR4 ;  /* 0x0000000400007c02 */ /* 0x000fce0008000f00 */
.L_x_77:
[----:B-1----:R-:W-:-:S04]  /*4460*/  SHF.L.U32 R3, R2, 0x1f, RZ ;  /* 0x0000001f02037819 */ /* 0x002fc800000006ff */
[----:B------:R1:W2:Y:S03]  /*4470*/  SYNCS.PHASECHK.TRANS64.TRYWAIT P0, [R0+URZ+0x238], R3 ;  /* 0x00023803000075a7 */ /* 0x0002a600080011ff */
[----:B--2---:R-:W-:Y:S05]  /*4480*/  @!P0 NANOSLEEP.SYNCS 0x989680 ;  /* 0x009896800000895d */ /* 0x004fea0003900000 */
[----:B------:R-:W2:Y:S02]  /*4490*/  @!P0 SYNCS.PHASECHK.TRANS64 P0, [R0+URZ+0x238], R3 ;  /* 0x00023803000085a7 */ /* 0x000ea400080010ff */
[----:B--2---:R-:W-:Y:S05]  /*44a0*/  @P0 EXIT ;  /* 0x000000000000094d */ /* 0x004fea0003800000 */
[----:B------:R-:W-:Y:S05]  /*44b0*/  BRA `(.L_x_77) ;  /* 0xfffffffc00e87947 */ /* 0x000fea000383ffff */
.L_x_73:
[----:B------:R-:W-:Y:S05]  /*44c0*/  BRA.U UP4, `(.L_x_78) ;  /* 0x0000001104307547 */ /* 0x000fea000b800000 */
[----:B------:R-:W-:Y:S01]  /*44d0*/  UMOV UR5, 0x40 ;  /* 0x0000004000057882 */ /* 0x000fe20000000000 */
[----:B------:R-:W-:Y:S01]  /*44e0*/  NOP ;  /* 0x0000000000007918 */ /* 0x000fe20000000000 */
[----:B------:R-:W-:Y:S01]  /*44f0*/  ULEA UR5, UR43, UR5, 0x18 ;  /* 0x000000052b057291 */ /* 0x000fe2000f8ec0ff */
[----:B------:R-:W-:Y:S02]  /*4500*/  UMOV UR6, 0x400 ;  /* 0x0000040000067882 */ /* 0x000fe40000000000 */
[----:B------:R-:W-:-:S06]  /*4510*/  ULEA UR6, UR43, UR6, 0x18 ;  /* 0x000000062b067291 */ /* 0x000fcc000f8ec0ff */
[----:B------:R-:W2:Y:S02]  /*4520*/  LDS.U8 R3, [UR5+0x1c] ;  /* 0x00001c05ff037984 */ /* 0x000ea40008000000 */
[----:B--2---:R-:W-:-:S13]  /*4530*/  ISETP.NE.AND P0, PT, R3, RZ, PT ;  /* 0x000000ff0300720c */ /* 0x004fda0003f05270 */
[----:B------:R-:W-:Y:S05]  /*4540*/  @P0 BRA `(.L_x_79) ;  /* 0x0000000400080947 */ /* 0x000fea0003800000 */
[----:B------:R-:W-:Y:S02]  /*4550*/  UISETP.NE.U32.AND UP1, UPT, UR26, 0x1, UPT ;  /* 0x000000011a00788c */ /* 0x000fe4000bf25070 */
[----:B------:R-:W-:-:S07]  /*4560*/  UIADD3 UR7, UPT, UPT, UR5, 0x8, URZ ;  /* 0x0000000805077890 */ /* 0x000fce000fffe0ff */
[----:B------:R-:W-:Y:S05]  /*4570*/  BRA.U !UP1, `(.L_x_80) ;  /* 0x00000001099c7547 */ /* 0x000fea000b800000 */
[----:B------:R-:W-:Y:S01]  /*4580*/  ELECT P0, URZ, PT ;  /* 0x0000000000ff782f */ /* 0x000fe20003800000 */
[----:B------:R-:W-:-:S12]  /*4590*/  BSSY B0, `(.L_x_80) ;  /* 0x0000025000007945 */ /* 0x000fd80003800000 */
[----:B------:R-:W-:Y:S05]  /*45a0*/  @!P0 BRA `(.L_x_81) ;  /* 0x00000000008c8947 */ /* 0x000fea0003800000 */
[----:B------:R-:W-:-:S05]  /*45b0*/  UMOV UR4, 0x10 ;  /* 0x0000001000047882 */ /* 0x000fca0000000000 */
[----:B------:R-:W-:Y:S04]  /*45c0*/  DEPBAR.LE SB2, 0x36 ;  /* 0x0000ad800000791a */ /* 0x000fe80000000000 */
[----:B------:R-:W2:Y:S02]  /*45d0*/  UTCATOMSWS.2CTA.FIND_AND_SET.ALIGN UP0, UR4, UR4 ;  /* 0x00000004000475e3 */ /* 0x000ea40008200800 */
[----:B--2---:R-:W-:Y:S01]  /*45e0*/  MOV R10, UR4 ;  /* 0x00000004000a7c02 */ /* 0x004fe20008000f00 */
[----:B------:R-:W-:Y:S06]  /*45f0*/  BRA.U UP0, `(.L_x_82) ;  /* 0x0000000100187547 */ /* 0x000fec000b800000 */
.L_x_83:
[----:B------:R-:W-:Y:S05]  /*4600*/  NANOSLEEP 0x64 ;  /* 0x000000640000795d */ /* 0x000fea0003800000 */
[----:B------:R-:W-:-:S05]  /*4610*/  UMOV UR4, 0x10 ;  /* 0x0000001000047882 */ /* 0x000fca0000000000 */
[----:B------:R-:W-:Y:S04]  /*4620*/  DEPBAR.LE SB2, 0x36 ;  /* 0x0000ad800000791a */ /* 0x000fe80000000000 */
[----:B------:R-:W2:Y:S02]  /*4630*/  UTCATOMSWS.2CTA.FIND_AND_SET.ALIGN UP0, UR4, UR4 ;  /* 0x00000004000475e3 */ /* 0x000ea40008200800 */
[----:B--2---:R-:W-:Y:S01]  /*4640*/  MOV R10, UR4 ;  /* 0x00000004000a7c02 */ /* 0x004fe20008000f00 */
[----:B------:R-:W-:Y:S05]  /*4650*/  BRA.U !UP0, `(.L_x_83) ;  /* 0xfffffffd08e87547 */ /* 0x000fea000b83ffff */
.L_x_82:
[----:B------:R-:W2:Y:S01]  /*4660*/  LDS R6, [UR5+0x10] ;  /* 0x00001005ff067984 */ /* 0x000ea20008000800 */
[----:B------:R-:W-:Y:S01]  /*4670*/  IMAD.U32 R3, RZ, RZ, UR6 ;  /* 0x00000006ff037e24 */ /* 0x000fe2000f8e00ff */
[----:B------:R-:W-:-:S03]  /*4680*/  MOV R4, UR25 ;  /* 0x0000001900047c02 */ /* 0x000fc60008000f00 */
[----:B------:R-:W-:Y:S01]  /*4690*/  VIADD R3, R3, 0x280 ;  /* 0x0000028003037836 */ /* 0x000fe20000000000 */
[----:B--2---:R-:W-:-:S04]  /*46a0*/  SHF.L.U32 R6, R6, 0x1f, RZ ;  /* 0x0000001f06067819 */ /* 0x004fc800000006ff */
[----:B------:R-:W2:Y:S02]  /*46b0*/  SYNCS.PHASECHK.TRANS64.TRYWAIT P0, [UR5+0x8], R6 ;  /* 0x00000806ff0075a7 */ /* 0x000ea40008001105 */
[----:B--2---:R-:W-:Y:S05]  /*46c0*/  @P0 BRA `(.L_x_84) ;  /* 0x0000000000080947 */ /* 0x004fea0003800000 */
[----:B------:R-:W2:Y:S02]  /*46d0*/  SYNCS.PHASECHK.TRANS64.TRYWAIT P0, [UR5+0x8], R6 ;  /* 0x00000806ff0075a7 */ /* 0x000ea40008001105 */
[----:B--2---:R-:W-:Y:S05]  /*46e0*/  @!P0 BRA `(.L_x_85) ;  /* 0x0000006800b48947 */ /* 0x004fea0003800000 */
.L_x_84:
[----:B------:R-:W-:Y:S01]  /*46f0*/  PRMT R4, R4, 0x654, R3 ;  /* 0x0000065404047816 */ /* 0x000fe20000000003 */
[----:B------:R-:W-:Y:S01]  /*4700*/  HFMA2 R3, -RZ, RZ, 0, 5.9604644775390625e-08 ;  /* 0x00000001ff037431 */ /* 0x000fe200000001ff */
[----:B------:R-:W-:Y:S01]  /*4710*/  UPRMT UR4, UR25, 0x654, UR7 ;  /* 0x0000065419047896 */ /* 0x000fe20008000007 */
[----:B------:R-:W-:Y:S02]  /*4720*/  IMAD.MOV.U32 R7, RZ, RZ, 0xffff ;  /* 0x0000ffffff077424 */ /* 0x000fe400078e00ff */
[----:B--2---:R-:W-:Y:S02]  /*4730*/  IMAD.MOV.U32 R6, RZ, RZ, 0x4 ;  /* 0x00000004ff067424 */ /* 0x004fe400078e00ff */
[----:B------:R-:W-:Y:S01]  /*4740*/  IMAD.SHL.U32 R9, R10, 0x20, RZ ;  /* 0x000000200a097824 */ /* 0x000fe200078e00ff */
[----:B------:R-:W-:Y:S02]  /*4750*/  MOV R5, UR4 ;  /* 0x0000000400057c02 */ /* 0x000fe40008000f00 */
[-C--:B------:R-:W-:Y:S01]  /*4760*/  SHF.L.U32 R8, R7, R10.reuse, RZ ;  /* 0x0000000a07087219 */ /* 0x080fe200000006ff */
[----:B------:R2:W-:Y:S01]  /*4770*/  SYNCS.ARRIVE.TRANS64.RED RZ, [UR4], R6 ;  /* 0x00000006ffff79a7 */ /* 0x0005e20008000404 */
[----:B------:R-:W-:Y:S01]  /*4780*/  SHF.L.U32 R7, R3, R10, RZ ;  /* 0x0000000a03077219 */ /* 0x000fe200000006ff */
[----:B------:R2:W-:Y:S04]  /*4790*/  STS [UR6+0x280], R9 ;  /* 0x00028009ff007988 */ /* 0x0005e80008000806 */
[----:B------:R2:W-:Y:S04]  /*47a0*/  STAS [R4.64], R10 ;  /* 0x0000000a04007dbd */ /* 0x0005e8000c0008ff */
[----:B------:R2:W-:Y:S04]  /*47b0*/  ATOMS.OR RZ, [UR5+0x14], R8 ;  /* 0x00001408ffff798c */ /* 0x0005e8000b000005 */
[----:B------:R2:W-:Y:S04]  /*47c0*/  ATOMS.OR RZ, [UR5+0x18], R7 ;  /* 0x00001807ffff798c */ /* 0x0005e8000b000005 */
[----:B------:R2:W-:Y:S02]  /*47d0*/  ATOMS.XOR RZ, [UR5+0x10], R3 ;  /* 0x00001003ffff798c */ /* 0x0005e4000b800005 */
.L_x_81:
[----:B-1----:R-:W-:Y:S05]  /*47e0*/  BSYNC B0 ;  /* 0x0000000000007941 */ /* 0x002fea0003800000 */
.L_x_80:
[----:B------:R-:W-:Y:S05]  /*47f0*/  BRA.U UP1, `(.L_x_86) ;  /* 0x00000001016c7547 */ /* 0x000fea000b800000 */
[----:B------:R-:W-:-:S03]  /*4800*/  UMOV UR4, 0xffffffff ;  /* 0xffffffff00047882 */ /* 0x000fc60000000000 */
[----:B------:R-:W-:Y:S05]  /*4810*/  BRA.DIV UR4, `(.L_x_87) ;  /* 0x0000006a04807947 */ /* 0x000fea000b800000 */
[----:B------:R-:W-:-:S13]  /*4820*/  ELECT P6, URZ, PT ;  /* 0x0000000000ff782f */ /* 0x000fda00038c0000 */
.L_x_218:
[----:B------:R-:W-:Y:S05]  /*4830*/  @!P6 BRA `(.L_x_86) ;  /* 0x00000000005ce947 */ /* 0x000fea0003800000 */
[----:B--2---:R-:W2:Y:S02]  /*4840*/  LDS R4, [UR5+0x10] ;  /* 0x00001005ff047984 */ /* 0x004ea40008000800 */
[----:B--2---:R-:W-:-:S04]  /*4850*/  SHF.L.U32 R4, R4, 0x1f, RZ ;  /* 0x0000001f04047819 */ /* 0x004fc800000006ff */
[----:B------:R-:W2:Y:S02]  /*4860*/  SYNCS.PHASECHK.TRANS64.TRYWAIT P0, [UR5+0x8], R4 ;  /* 0x00000804ff0075a7 */ /* 0x000ea40008001105 */
[----:B--2---:R-:W-:Y:S05]  /*4870*/  @P0 BRA `(.L_x_88) ;  /* 0x0000000000080947 */ /* 0x004fea0003800000 */
[----:B------:R-:W2:Y:S02]  /*4880*/  SYNCS.PHASECHK.TRANS64.TRYWAIT P0, [UR5+0x8], R4 ;  /* 0x00000804ff0075a7 */ /* 0x000ea40008001105 */
[----:B--2---:R-:W-:Y:S05]  /*4890*/  @!P0 BRA `(.L_x_89) ;  /* 0x0000006800808947 */ /* 0x004fea0003800000 */
.L_x_88:
[----:B------:R-:W3:Y:S01]  /*48a0*/  LDS R6, [UR6+0x280] ;  /* 0x00028006ff067984 */ /* 0x000ee20008000800 */
[----:B--2---:R-:W-:Y:S02]  /*48b0*/  HFMA2 R3, -RZ, RZ, 0, 5.9604644775390625e-08 ;  /* 0x00000001ff037431 */ /* 0x004fe400000001ff */
[----:B------:R-:W-:Y:S01]  /*48c0*/  IMAD.MOV.U32 R4, RZ, RZ, 0xffff ;  /* 0x0000ffffff047424 */ /* 0x000fe200078e00ff */
[----:B------:R-:W-:Y:S01]  /*48d0*/  UPRMT UR4, UR25, 0x654, UR7 ;  /* 0x0000065419047896 */ /* 0x000fe20008000007 */
[----:B---3--:R-:W-:-:S03]  /*48e0*/  IMAD.SHL.U32 R5, R6, 0x20, RZ ;  /* 0x0000002006057824 */ /* 0x008fc600078e00ff */
[-C--:B------:R-:W-:Y:S02]  /*48f0*/  SHF.L.U32 R4, R4, R6.reuse, RZ ;  /* 0x0000000604047219 */ /* 0x080fe400000006ff */
[----:B------:R-:W-:Y:S01]  /*4900*/  SHF.L.U32 R6, R3, R6, RZ ;  /* 0x0000000603067219 */ /* 0x000fe200000006ff */
[----:B------:R3:W-:Y:S04]  /*4910*/  STS [UR6+0x280], R5 ;  /* 0x00028005ff007988 */ /* 0x0007e80008000806 */
[----:B------:R3:W-:Y:S04]  /*4920*/  ATOMS.OR RZ, [UR5+0x14], R4 ;  /* 0x00001404ffff798c */ /* 0x0007e8000b000005 */
[----:B------:R3:W-:Y:S01]  /*4930*/  ATOMS.OR RZ, [UR5+0x18], R6 ;  /* 0x00001806ffff798c */ /* 0x0007e2000b000005 */
[----:B------:R-:W-:Y:S03]  /*4940*/  SYNCS.ARRIVE.TRANS64.RED.A1T0 RZ, [UR4], RZ ;  /* 0x000000ffffff79a7 */ /* 0x000fe60008100404 */
[----:B------:R3:W-:Y:S01]  /*4950*/  ATOMS.XOR RZ, [UR5+0x10], R3 ;  /* 0x00001003ffff798c */ /* 0x0007e2000b800005 */
[----:B------:R-:W-:Y:S05]  /*4960*/  BRA `(.L_x_86) ;  /* 0x0000000000107947 */ /* 0x000fea0003800000 */
.L_x_79:
[----:B------:R-:W-:Y:S02]  /*4970*/  MOV R3, 0xffffffff ;  /* 0xffffffff00037802 */ /* 0x000fe40000000f00 */
[----:B------:R-:W-:-:S03]  /*4980*/  MOV R4, 0x49b0 ;  /* 0x000049b000047802 */ /* 0x000fc60000000f00 */
[----:B------:R2:W-:Y:S04]  /*4990*/  STS [UR6+0x280], R3 ;  /* 0x00028003ff007988 */ /* 0x0005e80008000806 */
[----:B-12--5:R-:W-:Y:S05]  /*49a0*/  CALL.REL.NOINC `($__internal_1_$__cuda_sm10x_tcgen05_guardrail_trap_phase_invalid_during_alloc) ;  /* 0x0000006c00a47944 */ /* 0x026fea0003c00000 */
.L_x_86:
[----:B------:R-:W-:Y:S05]  /*49b0*/  WARPSYNC.ALL ;  /* 0x0000000000007948 */ /* 0x000fea0003800000 */
[----:B------:R-:W4:Y:S01]  /*49c0*/  S2UR UR14, SR_CgaCtaId ;  /* 0x00000000000e79c3 */ /* 0x000f220000008800 */
[----:B------:R-:W-:Y:S01]  /*49d0*/  UMOV UR4, 0x400 ;  /* 0x0000040000047882 */ /* 0x000fe20000000000 */
[----:B------:R-:W-:-:S06]  /*49e0*/  NOP ;  /* 0x0000000000007918 */ /* 0x000fcc0000000000 */
[----:B------:R-:W-:Y:S06]  /*49f0*/  BAR.ARV 0x6, 0xa0 ;  /* 0x0182800000007b1d */ /* 0x000fec0000002000 */
[----:B------:R-:W1:Y:S01]  /*4a00*/  LDCU.64 UR6, c[0x0][0x388] ;  /* 0x00007100ff0677ac */ /* 0x000e620008000a00 */
[----:B------:R-:W-:Y:S01]  /*4a10*/  LOP3.LUT R2, R2, 0xffff, RZ, 0xc0, !PT ;  /* 0x0000ffff02027812 */ /* 0x000fe200078ec0ff */
[----:B--2---:R-:W-:Y:S01]  /*4a20*/  IMAD.MOV.U32 R8, RZ, RZ, 0x1 ;  /* 0x00000001ff087424 */ /* 0x004fe200078e00ff */
[----:B------:R-:W-:Y:S01]  /*4a30*/  LOP3.LUT R0, R0, 0xffff, RZ, 0xc0, !PT ;  /* 0x0000ffff00007812 */ /* 0x000fe200078ec0ff */
[----:B------:R-:W2:Y:S01]  /*4a40*/  LDCU UR8, c[0x0][0x390] ;  /* 0x00007200ff0877ac */ /* 0x000ea20008000800 */
[----:B------:R-:W-:Y:S01]  /*4a50*/  R2UR UR15, R2 ;  /* 0x00000000020f72ca */ /* 0x000fe200000e0000 */
[----:B------:R-:W-:Y:S01]  /*4a60*/  IMAD.MOV.U32 R2, RZ, RZ, RZ ;  /* 0x000000ffff027224 */ /* 0x000fe200078e00ff */
[----:B------:R-:W-:Y:S01]  /*4a70*/  R2UR UR23, R0 ;  /* 0x00000000001772ca */ /* 0x000fe200000e0000 */
[----:B------:R-:W-:Y:S01]  /*4a80*/  IMAD.MOV.U32 R0, RZ, RZ, RZ ;  /* 0x000000ffff007224 */ /* 0x000fe200078e00ff */
[----:B------:R-:W-:-:S02]  /*4a90*/  UISETP.NE.AND UP3, UPT, UR26, URZ, UPT ;  /* 0x000000ff1a00728c */ /* 0x000fc4000bf65270 */
[----:B----4-:R-:W-:Y:S01]  /*4aa0*/  ULEA UR14, UR14, UR4, 0x18 ;  /* 0x000000040e0e7291 */ /* 0x010fe2000f8ec0ff */
[----:B------:R-:W-:Y:S01]  /*4ab0*/  UMOV UR18, URZ ;  /* 0x000000ff00127c82 */ /* 0x000fe20008000000 */
[----:B------:R-:W-:Y:S01]  /*4ac0*/  UMOV UR13, URZ ;  /* 0x000000ff000d7c82 */ /* 0x000fe20008000000 */
[----:B------:R-:W-:Y:S01]  /*4ad0*/  UMOV UR20, 0x0 ;  /* 0x0000000000147882 */ /* 0x000fe20000000000 */
[----:B------:R-:W-:Y:S01]  /*4ae0*/  UMOV UR21, 0x10210010 ;  /* 0x1021001000157882 */ /* 0x000fe20000000000 */
[----:B-1----:R-:W-:-:S04]  /*4af0*/  UIADD3 UR4, UPT, UPT, UR6, 0x1f, URZ ;  /* 0x0000001f06047890 */ /* 0x002fc8000fffe0ff */
[----:B---3--:R-:W1:Y:S01]  /*4b00*/  LDS R3, [UR14+0x280] ;  /* 0x0002800eff037984 */ /* 0x008e620008000800 */
[----:B------:R-:W-:Y:S02]  /*4b10*/  UIADD3 UR6, UPT, UPT, UR14, 0x8600, URZ ;  /* 0x000086000e067890 */ /* 0x000fe4000fffe0ff */
[----:B------:R-:W-:Y:S02]  /*4b20*/  USHF.R.S32.HI UR5, URZ, 0x1f, UR4 ;  /* 0x0000001fff057899 */ /* 0x000fe40008011404 */
[----:B------:R-:W-:Y:S02]  /*4b30*/  USHF.R.U32.HI UR6, URZ, 0x4, UR6 ;  /* 0x00000004ff067899 */ /* 0x000fe40008011606 */
[----:B------:R-:W-:Y:S02]  /*4b40*/  ULEA.HI UR4, UR5, UR4, URZ, 0x5 ;  /* 0x0000000405047291 */ /* 0x000fe4000f8f28ff */
[----:B------:R-:W-:Y:S02]  /*4b50*/  UIADD3 UR5, UPT, UPT, UR14, 0x28600, URZ ;  /* 0x000286000e057890 */ /* 0x000fe4000fffe0ff */
[----:B------:R-:W-:-:S02]  /*4b60*/  USHF.R.S32.HI UR4, URZ, 0x5, UR4 ;  /* 0x00000005ff047899 */ /* 0x000fc40008011404 */
[----:B------:R-:W-:Y:S02]  /*4b70*/  USHF.R.U32.HI UR5, URZ, 0x4, UR5 ;  /* 0x00000004ff057899 */ /* 0x000fe40008011605 */
[----:B------:R-:W-:Y:S02]  /*4b80*/  UIMAD UR7, UR4, UR7, URZ ;  /* 0x00000007040772a4 */ /* 0x000fe4000f8e02ff */
[----:B------:R-:W-:Y:S02]  /*4b90*/  UIADD3 UR4, UPT, UPT, UR14, 0x238, URZ ;  /* 0x000002380e047890 */ /* 0x000fe4000fffe0ff */
[----:B------:R-:W-:Y:S02]  /*4ba0*/  ULOP3.LUT UR6, UR6, 0x3fff, URZ, 0xc0, !UPT ;  /* 0x00003fff06067892 */ /* 0x000fe4000f8ec0ff */
[----:B------:R-:W-:Y:S02]  /*4bb0*/  UPRMT UR22, URZ, 0x654, UR4 ;  /* 0x00000654ff167896 */ /* 0x000fe40008000004 */
[----:B--2---:R-:W-:-:S02]  /*4bc0*/  UIMAD UR4, UR7, UR8, URZ ;  /* 0x00000008070472a4 */ /* 0x004fc4000f8e02ff */
[----:B------:R-:W-:Y:S02]  /*4bd0*/  ULOP3.LUT UR17, UR5, 0x3fff, URZ, 0xc0, !UPT ;  /* 0x00003fff05117892 */ /* 0x000fe4000f8ec0ff */
[----:B------:R-:W-:Y:S02]  /*4be0*/  ULOP3.LUT UR16, UR6, 0x10000, URZ, 0xfc, !UPT ;  /* 0x0001000006107892 */ /* 0x000fe4000f8efcff */
[----:B------:R-:W-:Y:S02]  /*4bf0*/  UIADD3 UR24, UPT, UPT, UR4, -0x1, URZ ;  /* 0xffffffff04187890 */ /* 0x000fe4000fffe0ff */
[----:B------:R-:W-:Y:S01]  /*4c00*/  UISETP.GE.AND UP4, UPT, UR4, 0x1, UPT ;  /* 0x000000010400788c */ /* 0x000fe2000bf86270 */
[C---:B-1----:R-:W-:Y:S01]  /*4c10*/  VIADD R5, R3.reuse, 0x80 ;  /* 0x0000008003057836 */ /* 0x042fe20000000000 */
[----:B------:R-:W-:-:S04]  /*4c20*/  LOP3.LUT R4, R3, 0xffff, RZ, 0xc0, !PT ;  /* 0x0000ffff03047812 */ /* 0x000fc800078ec0ff */
[----:B------:R-:W-:-:S05]  /*4c30*/  LOP3.LUT R5, R5, 0xffff, RZ, 0xc0, !PT ;  /* 0x0000ffff05057812 */ /* 0x000fca00078ec0ff */
[----:B------:R1:W-:Y:S02]  /*4c40*/  STL.64 [R1], R4 ;  /* 0x0000000401007387 */ /* 0x0003e40000100a00 */
.L_x_98:
[----:B-1----:R-:W-:-:S04]  /*4c50*/  SHF.L.U32 R5, R2, 0x1f, RZ ;  /* 0x0000001f02057819 */ /* 0x002fc800000006ff */
[----:B------:R-:W1:Y:S02]  /*4c60*/  SYNCS.PHASECHK.TRANS64.TRYWAIT P0, [UR14+0x230], R5 ;  /* 0x00023005ff0075a7 */ /* 0x000e64000800110e */
[----:B-1--4-:R-:W-:Y:S05]  /*4c70*/  @!P0 BRA `(.L_x_90) ;  /* 0x0000006400a08947 */ /* 0x012fea0003800000 */
.L_x_220:
[----:B-1----:R-:W1:Y:S01]  /*4c80*/  LDS.128 R4, [UR14+0x270] ;  /* 0x0002700eff047984 */ /* 0x002e620008000c00 */
[----:B------:R-:W-:Y:S01]  /*4c90*/  ULEA UR19, UR18, UR14, 0x3 ;  /* 0x0000000e12137291 */ /* 0x000fe2000f8e18ff */
[----:B------:R-:W-:Y:S01]  /*4ca0*/  @!PT LDS RZ, [RZ] ;  /* 0x00000000fffff984 */ /* 0x000fe20000000800 */
[----:B------:R-:W-:Y:S01]  /*4cb0*/  @!PT LDS RZ, [RZ] ;  /* 0x00000000fffff984 */ /* 0x000fe20000000800 */
[----:B------:R-:W-:Y:S01]  /*4cc0*/  @!PT LDS RZ, [RZ] ;  /* 0x00000000fffff984 */ /* 0x000fe20000000800 */
[----:B------:R-:W-:Y:S01]  /*4cd0*/  @!PT LDS RZ, [RZ] ;  /* 0x00000000fffff984 */ /* 0x000fe20000000800 */
[----:B------:R2:W-:Y:S06]  /*4ce0*/  MEMBAR.ALL.CTA ;  /* 0x0000000000007992 */ /* 0x0005ec0000008000 */
[----:B--2---:R-:W2:Y:S02]  /*4cf0*/  FENCE.VIEW.ASYNC.S ;  /* 0x00000000000073c6 */ /* 0x004ea40000000000 */
[----:B--2---:R-:W-:Y:S01]  /*4d00*/  SYNCS.ARRIVE.TRANS64.RED.A1T0 RZ, [UR22], RZ ;  /* 0x000000ffffff79a7 */ /* 0x004fe20008100416 */
[----:B-1----:R-:W-:Y:S01]  /*4d10*/  LOP3.LUT P2, RZ, R6, 0x1, RZ, 0xc0, !PT ;  /* 0x0000000106ff7812 */ /* 0x002fe2000784c0ff */
[----:B------:R-:W-:-:S12]  /*4d20*/  BRA.U UP3, `(.L_x_91) ;  /* 0x00000001030c7547 */ /* 0x000fd8000b800000 */
[----:B------:R-:W-:-:S04]  /*4d30*/  SHF.L.U32 R5, R8, 0x1f, RZ ;  /* 0x0000001f08057819 */ /* 0x000fc800000006ff */
[----:B------:R-:W1:Y:S02]  /*4d40*/  SYNCS.PHASECHK.TRANS64.TRYWAIT P0, [UR19+0x250], R5 ;  /* 0x00025005ff0075a7 */ /* 0x000e640008001113 */
[----:B-1----:R-:W-:Y:S05]  /*4d50*/  @!P0 BRA `(.L_x_92) ;  /* 0x0000006400808947 */ /* 0x002fea0003800000 */
.L_x_91:
[----:B------:R-:W-:Y:S05]  /*4d60*/  BRA.U UP3, `(.L_x_93) ;  /* 0x0000000103b07547 */ /* 0x000fea000b800000 */
[----:B------:R-:W-:Y:S05]  /*4d70*/  BRA.U !UP4, `(.L_x_94) ;  /* 0x000000010ca07547 */ /* 0x000fea000b800000 */
[----:B------:R-:W-:Y:S01]  /*4d80*/  ULEA UR4, UR18, UR48, 0x2 ;  /* 0x0000003012047291 */ /* 0x000fe2000f8e10ff */
[----:B-1----:R-:W-:-:S08]  /*4d90*/  SHF.L.U32 R4, R0, 0x1f, RZ ;  /* 0x0000001f00047819 */ /* 0x002fd000000006ff */
[----:B------:R-:W5:Y:S01]  /*4da0*/  LDL R5, [UR4] ;  /* 0x00000004ff057983 */ /* 0x000f620008100800 */
[----:B------:R-:W-:Y:S02]  /*4db0*/  ULEA UR4, UR13, UR14, 0x3 ;  /* 0x0000000e0d047291 */ /* 0x000fe4000f8e18ff */
[----:B------:R-:W-:Y:S01]  /*4dc0*/  UPLOP3.LUT UP2, UPT, UPT, UPT, UPT, 0x40, 0x4 ;  /* 0x000000000004789c */ /* 0x000fe20003f4e870 */
[----:B------:R-:W-:-:S06]  /*4dd0*/  UMOV UR10, UR24 ;  /* 0x00000018000a7c82 */ /* 0x000fcc0008000000 */
[----:B------:R1:W2:Y:S01]  /*4de0*/  SYNCS.PHASECHK.TRANS64.TRYWAIT P1, [UR4], R4 ;  /* 0x00000004ff0075a7 */ /* 0x0002a20008021104 */
[----:B------:R-:W-:-:S05]  /*4df0*/  UMOV UR4, UR13 ;  /* 0x0000000d00047c82 */ /* 0x000fca0008000000 */
.L_x_97:
[----:B------:R-:W-:Y:S01]  /*4e00*/  ULEA UR11, UR4, UR14, 0x3 ;  /* 0x0000000e040b7291 */ /* 0x000fe2000f8e18ff */
[----:B--234-:R-:W-:Y:S11]  /*4e10*/  @P1 BRA `(.L_x_95) ;  /* 0x00000000000c1947 */ /* 0x01cff60003800000 */
[----:B------:R-:W-:Y:S04]  /*4e20*/  SHF.L.U32 R7, R0, 0x1f, RZ ;  /* 0x0000001f00077819 */ /* 0x000fe800000006ff */
[----:B------:R-:W2:Y:S02]  /*4e30*/  SYNCS.PHASECHK.TRANS64.TRYWAIT P0, [UR11], R7 ;  /* 0x00000007ff0075a7 */ /* 0x000ea4000800110b */
[----:B--2---:R-:W-:Y:S05]  /*4e40*/  @!P0 BRA `(.L_x_96) ;  /* 0x00000064005c8947 */ /* 0x004fea0003800000 */
.L_x_95:
[----:B------:R-:W-:Y:S01]  /*4e50*/  UISETP.NE.AND UP0, UPT, UR10, URZ, UPT ;  /* 0x000000ff0a00728c */ /* 0x000fe2000bf05270 */
[----:B------:R-:W-:Y:S01]  /*4e60*/  PLOP3.LUT P1, PT, PT, PT, PT, 0x80, 0x8 ;  /* 0x000000000008781c */ /* 0x000fe20003f2f070 */
[----:B------:R-:W-:Y:S02]  /*4e70*/  UIADD3 UR5, UPT, UPT, UR4, 0x1, URZ ;  /* 0x0000000104057890 */ /* 0x000fe4000fffe0ff */
[----:B------:R-:W-:Y:S02]  /*4e80*/  ULEA UR8, UR4, UR17, 0x7 ;  /* 0x0000001104087291 */ /* 0x000fe4000f8e38ff */
[----:B------:R-:W-:Y:S01]  /*4e90*/  UISETP.NE.AND UP1, UPT, UR5, 0x20, UPT ;  /* 0x000000200500788c */ /* 0x000fe2000bf25270 */
[----:B------:R-:W-:Y:S01]  /*4ea0*/  PLOP3.LUT P0, PT, PT, PT, UP0, 0x80, 0x8 ;  /* 0x000000000008781c */ /* 0x000fe20003f0f008 */
[----:B------:R-:W-:Y:S01]  /*4eb0*/  UMOV UR9, 0x80004020 ;  /* 0x8000402000097882 */ /* 0x000fe20000000000 */
[----:B------:R-:W-:Y:S01]  /*4ec0*/  UMOV UR7, 0xc0004010 ;  /* 0xc000401000077882 */ /* 0x000fe20000000000 */
[----:B------:R-:W-:Y:S02]  /*4ed0*/  USEL UR6, URZ, 0x1, UP1 ;  /* 0x00000001ff067887 */ /* 0x000fe40008800000 */
[----:B------:R-:W-:Y:S04]  /*4ee0*/  USEL UR13, UR5, URZ, UP1 ;  /* 0x000000ff050d7287 */ /* 0x000fe80008800000 */
[----:B------:R-:W-:Y:S01]  /*4ef0*/  @UP0 ULEA UR5, UR13, UR14, 0x3 ;  /* 0x0000000e0d050291 */ /* 0x000fe2000f8e18ff */
[----:B------:R-:W-:Y:S01]  /*4f00*/  LOP3.LUT R0, R0, UR6, RZ, 0x3c, !PT ;  /* 0x0000000600007c12 */ /* 0x000fe2000f8e3cff */
[----:B------:R-:W-:Y:S02]  /*4f10*/  ULEA UR6, UR4, UR16, 0x8 ;  /* 0x0000001004067291 */ /* 0x000fe4000f8e40ff */
[----:B------:R-:W-:Y:S01]  /*4f20*/  UIADD3 UR4, UPT, UPT, UR10, 0x1, URZ ;  /* 0x000000010a047890 */ /* 0x000fe2000fffe0ff */
[----:B-1----:R-:W-:Y:S01]  /*4f30*/  @P0 SHF.L.U32 R4, R0, 0x1f, RZ ;  /* 0x0000001f00040819 */ /* 0x002fe200000006ff */
[----:B------:R-:W-:Y:S02]  /*4f40*/  UIADD3 UR10, UPT, UPT, UR10, -0x1, URZ ;  /* 0xffffffff0a0a7890 */ /* 0x000fe4000fffe0ff */
[----:B------:R-:W-:Y:S01]  /*4f50*/  UISETP.GT.U32.AND UP0, UPT, UR4, 0x1, UPT ;  /* 0x000000010400788c */ /* 0x000fe2000bf04070 */
[----:B------:R3:W4:Y:S01]  /*4f60*/  @P0 SYNCS.PHASECHK.TRANS64.TRYWAIT P1, [UR5], R4 ;  /* 0x00000004ff0005a7 */ /* 0x0007220008021105 */
[----:B------:R-:W-:Y:S11]  /*4f70*/  ELECT P0, URZ, PT ;  /* 0x0000000000ff782f */ /* 0x000ff60003800000 */
[----:B------:R-:W-:Y:S02]  /*4f80*/  @!UPT UIADD3 URZ, UPT, UPT, URZ, URZ, URZ ;  /* 0x000000fffffff290 */ /* 0x000fe4000fffe0ff */
[----:B-----5:R-:W-:Y:S01]  /*4f90*/  @P0 R2UR.BROADCAST UR12, R5 ;  /* 0x00000000050c02ca */ /* 0x020fe200008e0000 */
[----:B------:R-:W-:Y:S01]  /*4fa0*/  UIADD3 UR5, UPT, UPT, UR11, 0x100, URZ ;  /* 0x000001000b057890 */ /* 0x000fe2000fffe0ff */
[----:B------:R-:W-:Y:S11]  /*4fb0*/  UMOV UR4, UR13 ;  /* 0x0000000d00047c82 */ /* 0x000ff60008000000 */
[----:B------:R3:W-:Y:S01]  /*4fc0*/  UTCQMMA.2CTA gdesc[UR6], gdesc[UR8], tmem[UR12], tmem[UR20], idesc[UR21], UP2 ;  /* 0x00ff1408060075ea */ /* 0x0007e2000920030c */
[----:B------:R-:W-:Y:S01]  /*4fd0*/  UPLOP3.LUT UP2, UPT, UPT, UPT, UPT, 0x80, 0x8 ;  /* 0x000000000008789c */ /* 0x000fe20003f4f070 */
[----:B------:R3:W-:Y:S01]  /*4fe0*/  UTCBAR.2CTA.MULTICAST [UR5], URZ, UR15 ;  /* 0x000000ff050073e9 */ /* 0x0007e2000820080f */
[----:B------:R-:W-:Y:S09]  /*4ff0*/  BRA.U UP0, `(.L_x_97) ;  /* 0xfffffffd00807547 */ /* 0x000ff2000b83ffff */
.L_x_94:
[----:B------:R-:W-:-:S09]  /*5000*/  UIADD3 UR4, UPT, UPT, UR19, 0x240, URZ ;  /* 0x0000024013047890 */ /* 0x000fd2000fffe0ff */
[----:B------:R2:W-:Y:S01]  /*5010*/  UTCBAR.2CTA.MULTICAST [UR4], URZ, UR23 ;  /* 0x000000ff040073e9 */ /* 0x0005e20008200817 */
[----:B------:R-:W-:Y:S02]  /*5020*/  NOP ;  /* 0x0000000000007918 */ /* 0x000fe40000000000 */
.L_x_93:
[----:B--2---:R-:W-:Y:S01]  /*5030*/  UIADD3 UR4, UPT, UPT, UR18, 0x1, URZ ;  /* 0x0000000112047890 */ /* 0x004fe2000fffe0ff */
[----:B------:R-:W-:-:S03]  /*5040*/  LOP3.LUT R2, R2, 0x1, RZ, 0x3c, !PT ;  /* 0x0000000102027812 */ /* 0x000fc600078e3cff */
[----:B------:R-:W-:-:S04]  /*5050*/  UISETP.NE.AND UP0, UPT, UR4, 0x2, UPT ;  /* 0x000000020400788c */ /* 0x000fc8000bf05270 */
[----:B---3--:R-:W-:Y:S02]  /*5060*/  USEL UR5, URZ, 0x1, UP0 ;  /* 0x00000001ff057887 */ /* 0x008fe40008000000 */
[----:B------:R-:W-:-:S04]  /*5070*/  USEL UR18, UR4, URZ, UP0 ;  /* 0x000000ff04127287 */ /* 0x000fc80008000000 */
[----:B------:R-:W-:Y:S01]  /*5080*/  LOP3.LUT R8, R8, UR5, RZ, 0x3c, !PT ;  /* 0x0000000508087c12 */ /* 0x000fe2000f8e3cff */
[----:B------:R-:W-:Y:S07]  /*5090*/  @P2 BRA `(.L_x_98) ;  /* 0xfffffff800ec2947 */ /* 0x000fee000383ffff */
[----:B------:R-:W2:Y:S01]  /*50a0*/  S2UR UR8, SR_CgaCtaId ;  /* 0x00000000000879c3 */ /* 0x000ea20000008800 */
[----:B------:R-:W-:Y:S01]  /*50b0*/  ELECT P0, URZ, PT ;  /* 0x0000000000ff782f */ /* 0x000fe20003800000 */
[----:B------:R-:W-:Y:S01]  /*50c0*/  HFMA2 R0, -RZ, RZ, 0, 5.9604644775390625e-08 ;  /* 0x00000001ff007431 */ /* 0x000fe200000001ff */
[----:B------:R-:W-:-:S05]  /*50d0*/  UMOV UR4, 0x40 ;  /* 0x0000004000047882 */ /* 0x000fca0000000000 */
[----:B------:R-:W-:Y:S01]  /*50e0*/  UVIRTCOUNT.DEALLOC.SMPOOL 0x80 ;  /* 0x000000800000784c */ /* 0x000fe20000000000 */
[----:B------:R-:W-:Y:S02]  /*50f0*/  UISETP.NE.AND UP0, UPT, UR26, URZ, UPT ;  /* 0x000000ff1a00728c */ /* 0x000fe4000bf05270 */
[----:B--2---:R-:W-:-:S09]  /*5100*/  ULEA UR8, UR8, UR4, 0x18 ;  /* 0x0000000408087291 */ /* 0x004fd2000f8ec0ff */
[----:B------:R2:W-:Y:S01]  /*5110*/  @P0 STS.U8 [UR8+0x1c], R0 ;  /* 0x00001c00ff000988 */ /* 0x0005e20008000008 */
[----:B------:R-:W-:Y:S05]  /*5120*/  BRA.U UP0, `(.L_x_99) ;  /* 0x0000000100587547 */ /* 0x000fea000b800000 */
[----:B------:R-:W-:Y:S01]  /*5130*/  UIADD3 UR5, UPT, UPT, UR14, 0x250, URZ ;  /* 0x000002500e057890 */ /* 0x000fe2000fffe0ff */
[----:B-1----:R-:W-:-:S03]  /*5140*/  SHF.L.U32 R5, R8, 0x1f, RZ ;  /* 0x0000001f08057819 */ /* 0x002fc600000006ff */
[----:B------:R-:W-:-:S09]  /*5150*/  ULEA UR4, UR18, UR5, 0x3 ;  /* 0x0000000512047291 */ /* 0x000fd2000f8e18ff */
[----:B------:R-:W1:Y:S02]  /*5160*/  SYNCS.PHASECHK.TRANS64.TRYWAIT P0, [UR4], R5 ;  /* 0x00000005ff0075a7 */ /* 0x000e640008001104 */
[----:B-1----:R-:W-:Y:S05]  /*5170*/  @!P0 BRA `(.L_x_100) ;  /* 0x0000006000a88947 */ /* 0x002fea0003800000 */
.L_x_224:
[----:B------:R-:W-:-:S04]  /*5180*/  UIADD3 UR18, UPT, UPT, UR18, 0x1, URZ ;  /* 0x0000000112127890 */ /* 0x000fc8000fffe0ff */
[----:B------:R-:W-:-:S04]  /*5190*/  UISETP.NE.AND UP1, UPT, UR18, 0x2, UPT ;  /* 0x000000021200788c */ /* 0x000fc8000bf25270 */
[----:B------:R-:W-:Y:S02]  /*51a0*/  USEL UR6, URZ, 0x1, UP1 ;  /* 0x00000001ff067887 */ /* 0x000fe40008800000 */
[----:B------:R-:W-:-:S04]  /*51b0*/  USEL UR4, UR18, URZ, UP1 ;  /* 0x000000ff12047287 */ /* 0x000fc80008800000 */
[----:B------:R-:W-:Y:S01]  /*51c0*/  ULEA UR4, UR4, UR5, 0x3 ;  /* 0x0000000504047291 */ /* 0x000fe2000f8e18ff */
[----:B-1----:R-:W-:-:S04]  /*51d0*/  LOP3.LUT R5, R8, UR6, RZ, 0x3c, !PT ;  /* 0x0000000608057c12 */ /* 0x002fc8000f8e3cff */
[----:B------:R-:W-:Y:S01]  /*51e0*/  SHF.L.U32 R5, R5, 0x1f, RZ ;  /* 0x0000001f05057819 */ /* 0x000fe200000006ff */
[----:B--2---:R-:W-:-:S04]  /*51f0*/  IMAD.U32 R0, RZ, RZ, UR4 ;  /* 0x00000004ff007e24 */ /* 0x004fc8000f8e00ff */
[----:B------:R1:W2:Y:S03]  /*5200*/  SYNCS.PHASECHK.TRANS64.TRYWAIT P0, [R0+URZ], R5 ;  /* 0x00000005000075a7 */ /* 0x0002a600080011ff */
[----:B--2---:R-:W-:Y:S05]  /*5210*/  @!P0 NANOSLEEP.SYNCS 0x989680 ;  /* 0x009896800000895d */ /* 0x004fea0003900000 */
[----:B------:R-:W2:Y:S02]  /*5220*/  @!P0 SYNCS.PHASECHK.TRANS64 P0, [R0+URZ], R5 ;  /* 0x00000005000085a7 */ /* 0x000ea400080010ff */
[----:B--2---:R-:W-:Y:S05]  /*5230*/  @P0 BRA `(.L_x_101) ;  /* 0x0000000000200947 */ /* 0x004fea0003800000 */
.L_x_102:
[----:B--2---:R2:W3:Y:S02]  /*5240*/  SYNCS.PHASECHK.TRANS64.TRYWAIT P0, [R0+URZ], R5 ;  /* 0x00000005000075a7 */ /* 0x0044e400080011ff */
[----:B---3--:R-:W-:Y:S05]  /*5250*/  @!P0 NANOSLEEP.SYNCS 0x989680 ;  /* 0x009896800000895d */ /* 0x008fea0003900000 */
[----:B------:R-:W3:Y:S02]  /*5260*/  @!P0 SYNCS.PHASECHK.TRANS64 P0, [R0+URZ], R5 ;  /* 0x00000005000085a7 */ /* 0x000ee400080010ff */
[----:B---3--:R-:W-:Y:S05]  /*5270*/  @!P0 BRA `(.L_x_102) ;  /* 0xfffffffc00f08947 */ /* 0x008fea000383ffff */
[----:B------:R-:W-:Y:S05]  /*5280*/  BRA `(.L_x_101) ;  /* 0x00000000000c7947 */ /* 0x000fea0003800000 */
.L_x_99:
[----:B------:R-:W-:-:S04]  /*5290*/  UIADD3 UR4, UPT, UPT, UR14, 0x260, URZ ;  /* 0x000002600e047890 */ /* 0x000fc8000fffe0ff */
[----:B------:R-:W-:-:S09]  /*52a0*/  UPRMT UR4, UR25, 0x654, UR4 ;  /* 0x0000065419047896 */ /* 0x000fd20008000004 */
[----:B------:R-:W-:Y:S03]  /*52b0*/  SYNCS.ARRIVE.TRANS64.RED.A1T0 RZ, [UR4], RZ ;  /* 0x000000ffffff79a7 */ /* 0x000fe60008100404 */
.L_x_101:
[----:B-12---:R-:W-:Y:S01]  /*52c0*/  SHF.L.U32 R5, RZ, 0x1f, RZ ;  /* 0x0000001fff057819 */ /* 0x006fe200000006ff */
[----:B------:R-:W-:Y:S01]  /*52d0*/  UIADD3 UR4, UPT, UPT, UR14, 0x260, URZ ;  /* 0x000002600e047890 */ /* 0x000fe2000fffe0ff */
[----:B------:R-:W-:Y:S02]  /*52e0*/  PLOP3.LUT P0, PT, PT, PT, UP0, 0x80, 0x8 ;  /* 0x000000000008781c */ /* 0x000fe40003f0f008 */
[----:B----4-:R-:W1:Y:S02]  /*52f0*/  SYNCS.PHASECHK.TRANS64.TRYWAIT P1, [UR14+0x260], R5 ;  /* 0x00026005ff0075a7 */ /* 0x010e64000802110e */
[----:B-1----:R-:W-:Y:S09]  /*5300*/  @!P1 BRA `(.L_x_103) ;  /* 0x00000060005c9947 */ /* 0x002ff20003800000 */
.L_x_226:
[----:B------:R-:W-:Y:S01]  /*5310*/  @!UP0 UPRMT UR4, UR25, 0x654, UR4 ;  /* 0x0000065419048896 */ /* 0x000fe20008000004 */
[----:B------:R-:W-:Y:S01]  /*5320*/  LOP3.LUT R2, R3, 0xffff, RZ, 0xc0, !PT ;  /* 0x0000ffff03027812 */ /* 0x000fe200078ec0ff */
[----:B------:R-:W-:Y:S02]  /*5330*/  IMAD.MOV.U32 R3, RZ, RZ, 0xffff ;  /* 0x0000ffffff037424 */ /* 0x000fe400078e00ff */
[----:B-1----:R-:W-:Y:S01]  /*5340*/  IMAD.MOV.U32 R5, RZ, RZ, 0x1 ;  /* 0x00000001ff057424 */ /* 0x002fe200078e00ff */
[----:B------:R-:W-:-:S04]  /*5350*/  SHF.R.U32.HI R2, RZ, 0x5, R2 ;  /* 0x00000005ff027819 */ /* 0x000fc80000011602 */
[----:B------:R-:W-:Y:S01]  /*5360*/  @!P0 SYNCS.ARRIVE.TRANS64.RED.A1T0 RZ, [UR4], RZ ;  /* 0x000000ffffff89a7 */ /* 0x000fe20008100404 */
[----:B------:R-:W-:Y:S01]  /*5370*/  NOP ;  /* 0x0000000000007918 */ /* 0x000fe20000000000 */
[----:B------:R-:W1:Y:S01]  /*5380*/  LDS R0, [UR8+0x14] ;  /* 0x00001408ff007984 */ /* 0x000e620008000800 */
[-C--:B------:R-:W-:Y:S02]  /*5390*/  SHF.L.U32 R3, R3, R2.reuse, RZ ;  /* 0x0000000203037219 */ /* 0x080fe400000006ff */
[----:B------:R-:W-:Y:S02]  /*53a0*/  SHF.L.U32 R5, R5, R2, RZ ;  /* 0x0000000205057219 */ /* 0x000fe400000006ff */
[----:B-1----:R-:W-:-:S04]  /*53b0*/  LOP3.LUT R0, R0, R3, RZ, 0xc0, !PT ;  /* 0x0000000300007212 */ /* 0x002fc800078ec0ff */
[----:B------:R-:W-:-:S13]  /*53c0*/  ISETP.NE.AND P0, PT, R0, R3, PT ;  /* 0x000000030000720c */ /* 0x000fda0003f05270 */
[----:B------:R-:W-:Y:S05]  /*53d0*/  @P0 BRA `(.L_x_104) ;  /* 0x00000000005c0947 */ /* 0x000fea0003800000 */
[----:B------:R-:W1:Y:S02]  /*53e0*/  LDS R0, [UR8+0x18] ;  /* 0x00001808ff007984 */ /* 0x000e640008000800 */
[----:B-1----:R-:W-:-:S04]  /*53f0*/  LOP3.LUT R0, R0, R5, RZ, 0xc0, !PT ;  /* 0x0000000500007212 */ /* 0x002fc800078ec0ff */
[----:B------:R-:W-:-:S13]  /*5400*/  ISETP.NE.AND P0, PT, R0, R5, PT ;  /* 0x000000050000720c */ /* 0x000fda0003f05270 */
[----:B------:R-:W-:Y:S05]  /*5410*/  @P0 BRA `(.L_x_105) ;  /* 0x0000000000400947 */ /* 0x000fea0003800000 */
[----:B------:R-:W-:Y:S01]  /*5420*/  R2UR UR4, R3 ;  /* 0x00000000030472ca */ /* 0x000fe200000e0000 */
[----:B------:R-:W1:Y:S01]  /*5430*/  S2R R2, SR_LANEID ;  /* 0x0000000000027919 */ /* 0x000e620000000000 */
[----:B------:R-:W-:-:S04]  /*5440*/  LOP3.LUT R5, RZ, R5, RZ, 0x33, !PT ;  /* 0x00000005ff057212 */ /* 0x000fc800078e33ff */
[----:B------:R-:W2:Y:S07]  /*5450*/  REDUX UR6, R5 ;  /* 0x00000000050673c4 */ /* 0x000eae0000000000 */
[----:B------:R-:W-:-:S03]  /*5460*/  ULOP3.LUT UR5, URZ, UR4, URZ, 0x33, !UPT ;  /* 0x00000004ff057292 */ /* 0x000fc6000f8e33ff */
[----:B------:R-:W-:Y:S02]  /*5470*/  VOTEU.ANY UR4, UPT, PT ;  /* 0x0000000000047886 */ /* 0x000fe400038e0100 */
[----:B------:R-:W-:Y:S01]  /*5480*/  UFLO.U32 UR4, UR4 ;  /* 0x00000004000472bd */ /* 0x000fe200080e0000 */
[----:B------:R-:W-:-:S04]  /*5490*/  IMAD.U32 R0, RZ, RZ, UR5 ;  /* 0x00000005ff007e24 */ /* 0x000fc8000f8e00ff */
[----:B------:R-:W3:Y:S02]  /*54a0*/  REDUX UR7, R0 ;  /* 0x00000000000773c4 */ /* 0x000ee40000000000 */
[----:B------:R4:W-:Y:S01]  /*54b0*/  UTCATOMSWS.AND URZ, UR5 ;  /* 0x0000000500ff79e3 */ /* 0x0009e20008000000 */
[----:B-1----:R-:W-:Y:S01]  /*54c0*/  ISETP.EQ.U32.AND P0, PT, R2, UR4, PT ;  /* 0x0000000402007c0c */ /* 0x002fe2000bf02070 */
[----:B--2---:R-:W-:Y:S02]  /*54d0*/  IMAD.U32 R2, RZ, RZ, UR6 ;  /* 0x00000006ff027e24 */ /* 0x004fe4000f8e00ff */
[----:B---3--:R-:W-:-:S10]  /*54e0*/  IMAD.U32 R3, RZ, RZ, UR7 ;  /* 0x00000007ff037e24 */ /* 0x008fd4000f8e00ff */
[----:B------:R4:W-:Y:S04]  /*54f0*/  @P0 ATOMS.AND RZ, [UR8+0x14], R3 ;  /* 0x00001403ffff098c */ /* 0x0009e8000a800008 */
[----:B------:R4:W-:Y:S01]  /*5500*/  @P0 ATOMS.AND RZ, [UR8+0x18], R2 ;  /* 0x00001802ffff098c */ /* 0x0009e2000a800008 */
[----:B------:R-:W-:Y:S05]  /*5510*/  BRA `(.L_x_106) ;  /* 0x0000000000147947 */ /* 0x000fea0003800000 */
.L_x_105:
[----:B------:R-:W-:Y:S02]  /*5520*/  MOV R2, 0x5540 ;  /* 0x0000554000027802 */ /* 0x000fe40000000f00 */
[----:B-----5:R-:W-:Y:S05]  /*5530*/  CALL.REL.NOINC `($__internal_0_$__cuda_sm10x_tcgen05_guardrail_trap_col_being_dealloced_not_returned_by_alloc) ;  /* 0x0000006000b47944 */ /* 0x020fea0003c00000 */
[----:B------:R-:W-:Y:S05]  /*5540*/  BRA `(.L_x_106) ;  /* 0x0000000000087947 */ /* 0x000fea0003800000 */
.L_x_104:
[----:B------:R-:W-:Y:S02]  /*5550*/  MOV R2, 0x5570 ;  /* 0x0000557000027802 */ /* 0x000fe40000000f00 */
[----:B-----5:R-:W-:Y:S05]  /*5560*/  CALL.REL.NOINC `($__internal_2_$__cuda_sm10x_tcgen05_guardrail_trap_unallocated_columns_being_dealloced) ;  /* 0x0000006000c07944 */ /* 0x020fea0003c00000 */
.L_x_106:
[----:B------:R-:W-:Y:S01]  /*5570*/  NOP ;  /* 0x0000000000007918 */ /* 0x000fe20000000000 */
[----:B----4-:R-:W-:Y:S05]  /*5580*/  EXIT ;  /* 0x000000000000794d */ /* 0x010fea0003800000 */
.L_x_78:
[----:B------:R-:W-:-:S09]  /*5590*/  UISETP.NE.OR UP0, UPT, UR18, 0x3, !UP3 ;  /* 0x000000031200788c */ /* 0x000fd2000df05670 */
[----:B------:R-:W-:Y:S05]  /*55a0*/  BRA.U UP0, `(.L_x_107) ;  /* 0x0000000d00cc7547 */ /* 0x000fea000b800000 */
[----:B------:R-:W2:Y:S01]  /*55b0*/  LDCU.64 UR4, c[0x0][0x888] ;  /* 0x00011100ff0477ac */ /* 0x000ea20008000a00 */
[----:B------:R-:W3:Y:S01]  /*55c0*/  LDC.64 R12, c[0x0][0x348] ;  /* 0x0000d200ff0c7b82 */ /* 0x000ee20000000a00 */
[----:B------:R-:W-:Y:S01]  /*55d0*/  HFMA2 R10, -RZ, RZ, 0, 5.9604644775390625e-08 ;  /* 0x00000001ff0a7431 */ /* 0x000fe200000001ff */
[----:B------:R-:W-:Y:S01]  /*55e0*/  MOV R9, RZ ;  /* 0x000000ff00097202 */ /* 0x000fe20000000f00 */
[----:B------:R-:W4:Y:S01]  /*55f0*/  LDCU UR40, c[0x0][0x370] ;  /* 0x00006e00ff2877ac */ /* 0x000f220008000800 */
[----:B------:R-:W-:Y:S01]  /*5600*/  HFMA2 R0, -RZ, RZ, 0, 0.0078125 ;  /* 0x00002000ff007431 */ /* 0x000fe200000001ff */
[----:B------:R-:W4:Y:S01]  /*5610*/  LDCU.128 UR28, c[0x0][0xb10] ;  /* 0x00016200ff1c77ac */ /* 0x000f220008000c00 */
[----:B------:R-:W1:Y:S01]  /*5620*/  LDCU UR38, c[0x0][0x374] ;  /* 0x00006e80ff2677ac */ /* 0x000e620008000800 */
[----:B------:R-:W1:Y:S01]  /*5630*/  LDCU.64 UR26, c[0x0][0x890] ;  /* 0x00011200ff1a77ac */ /* 0x000e620008000a00 */
[----:B------:R-:W1:Y:S01]  /*5640*/  LDCU UR24, c[0x0][0xb0c] ;  /* 0x00016180ff1877ac */ /* 0x000e620008000800 */
[----:B--2---:R-:W-:Y:S01]  /*5650*/  UISETP.NE.U32.AND UP0, UPT, UR4, URZ, UPT ;  /* 0x000000ff0400728c */ /* 0x004fe2000bf05070 */
[----:B------:R-:W2:Y:S01]  /*5660*/  LDCU UR46, c[0x0][0xb20] ;  /* 0x00016400ff2e77ac */ /* 0x000ea20008000800 */
[----:B------:R-:W2:Y:S01]  /*5670*/  LDCU UR4, c[0x0][0xb30] ;  /* 0x00016600ff0477ac */ /* 0x000ea20008000800 */
[----:B------:R-:W2:Y:S01]  /*5680*/  LDCU.128 UR32, c[0x0][0x980] ;  /* 0x00013000ff2077ac */ /* 0x000ea20008000c00 */
[----:B------:R-:W-:Y:S01]  /*5690*/  UMOV UR25, 0x400 ;  /* 0x0000040000197882 */ /* 0x000fe20000000000 */
[----:B----4-:R-:W-:-:S02]  /*56a0*/  UIMAD.WIDE.U32 UR6, UR40, UR28, URZ ;  /* 0x0000001c280672a5 */ /* 0x010fc4000f8e00ff */
[----:B------:R-:W-:Y:S02]  /*56b0*/  ULEA UR25, UR43, UR25, 0x18 ;  /* 0x000000192b197291 */ /* 0x000fe4000f8ec0ff */
[----:B-1----:R-:W-:Y:S02]  /*56c0*/  UIMAD.WIDE.U32 UR8, UR38, UR31, URZ ;  /* 0x0000001f260872a5 */ /* 0x002fe4000f8e00ff */
[----:B------:R-:W-:Y:S02]  /*56d0*/  UIADD3 UR42, UPT, UPT, UR25, 0x208, URZ ;  /* 0x00000208192a7890 */ /* 0x000fe4000fffe0ff */
[----:B------:R-:W-:Y:S02]  /*56e0*/  UISETP.NE.AND.EX UP5, UPT, UR5, URZ, UPT, UP0 ;  /* 0x000000ff0500728c */ /* 0x000fe4000bfa5300 */
[----:B------:R-:W-:Y:S02]  /*56f0*/  UISETP.NE.U32.AND UP6, UPT, UR26, URZ, UPT ;  /* 0x000000ff1a00728c */ /* 0x000fe4000bfc5070 */
[----:B------:R-:W-:-:S02]  /*5700*/  UIADD3 UR41, UPT, UPT, UR25, 0x238, URZ ;  /* 0x0000023819297890 */ /* 0x000fc4000fffe0ff */
[----:B------:R-:W-:Y:S02]  /*5710*/  UIADD3 UR17, UPT, UPT, UR25, 0x200, URZ ;  /* 0x0000020019117890 */ /* 0x000fe4000fffe0ff */
[----:B------:R-:W-:Y:S02]  /*5720*/  UISETP.NE.AND UP0, UPT, UR39, 0x1, UPT ;  /* 0x000000012700788c */ /* 0x000fe4000bf05270 */
[----:B------:R-:W-:Y:S01]  /*5730*/  UISETP.NE.AND UP0, UPT, UR24, 0x1, UPT ;  /* 0x000000011800788c */ /* 0x000fe2000bf05270 */
[----:B------:R-:W-:Y:S01]  /*5740*/  UMOV UR45, UR7 ;  /* 0x00000007002d7c82 */ /* 0x000fe20008000000 */
[----:B------:R-:W-:Y:S01]  /*5750*/  UMOV UR44, UR9 ;  /* 0x00000009002c7c82 */ /* 0x000fe20008000000 */
[----:B------:R-:W-:Y:S02]  /*5760*/  UISETP.GE.AND UP2, UPT, UR39, 0x1, UPT ;  /* 0x000000012700788c */ /* 0x000fe4000bf46270 */
[----:B------:R-:W-:Y:S02]  /*5770*/  UPRMT UR42, UR43, 0x654, UR42 ;  /* 0x000006542b2a7896 */ /* 0x000fe4000800002a */
[----:B------:R-:W-:-:S02]  /*5780*/  UISETP.NE.AND UP0, UPT, UR30, 0x1, UPT ;  /* 0x000000011e00788c */ /* 0x000fc4000bf05270 */
[----:B------:R-:W-:Y:S01]  /*5790*/  UPLOP3.LUT UP4, UPT, UPT, UPT, UPT, 0x40, 0x4 ;  /* 0x000000000004789c */ /* 0x000fe20003f8e870 */
[----:B------:R-:W1:Y:S01]  /*57a0*/  LDCU.64 UR22, c[0x0][0xb28] ;  /* 0x00016500ff1677ac */ /* 0x000e620008000a00 */
[----:B------:R-:W4:Y:S01]  /*57b0*/  LDCU.64 UR36, c[0x0][0x990] ;  /* 0x00013200ff2477ac */ /* 0x000f220008000a00 */
[----:B------:R-:W-:Y:S02]  /*57c0*/  UISETP.NE.AND.EX UP6, UPT, UR27, URZ, UPT, UP6 ;  /* 0x000000ff1b00728c */ /* 0x000fe4000bfc5360 */
[----:B------:R-:W-:Y:S02]  /*57d0*/  UPRMT UR41, URZ, 0x654, UR41 ;  /* 0x00000654ff297896 */ /* 0x000fe40008000029 */
[----:B------:R-:W-:Y:S02]  /*57e0*/  UPRMT UR43, UR43, 0x654, UR17 ;  /* 0x000006542b2b7896 */ /* 0x000fe40008000011 */
[----:B------:R-:W-:Y:S02]  /*57f0*/  USHF.R.U32.HI UR45, URZ, UR29, UR45 ;  /* 0x0000001dff2d7299 */ /* 0x000fe4000801162d */
[----:B--2---:R-:W-:-:S02]  /*5800*/  USHF.R.U32.HI UR44, URZ, UR46, UR44 ;  /* 0x0000002eff2c7299 */ /* 0x004fc4000801162c */
[----:B------:R-:W-:Y:S02]  /*5810*/  UISETP.NE.AND UP3, UPT, UR4, 0x1, UPT ;  /* 0x000000010400788c */ /* 0x000fe4000bf65270 */
[----:B------:R-:W-:Y:S02]  /*5820*/  UISETP.NE.AND UP2, UPT, UR32, 0x1, UPT ;  /* 0x000000012000788c */ /* 0x000fe4000bf45270 */
[----:B---3--:R-:W-:-:S11]  /*5830*/  UISETP.NE.AND UP0, UPT, UR35, 0x1, UPT ;  /* 0x000000012300788c */ /* 0x008fd6000bf05270 */
.L_x_116:
[----:B------:R-:W-:Y:S04]  /*5840*/  SHF.L.U32 R3, R9, 0x1f, RZ ;  /* 0x0000001f09037819 */ /* 0x000fe800000006ff */
[----:B--2---:R-:W2:Y:S02]  /*5850*/  SYNCS.PHASECHK.TRANS64.TRYWAIT P0, [UR25+0x230], R3 ;  /* 0x00023003ff0075a7 */ /* 0x004ea40008001119 */
[----:B--2---:R-:W-:Y:S05]  /*5860*/  @!P0 BRA `(.L_x_108) ;  /* 0x0000005c001c8947 */ /* 0x004fea0003800000 */
.L_x_228:
[----:B------:R-:W3:Y:S01]  /*5870*/  LDS.128 R4, [UR25+0x270] ;  /* 0x00027019ff047984 */ /* 0x000ee20008000c00 */
[----:B------:R-:W-:Y:S01]  /*5880*/  UISETP.GE.AND UP0, UPT, UR39, 0x1, UPT ;  /* 0x000000012700788c */ /* 0x000fe2000bf06270 */
[----:B------:R-:W-:Y:S01]  /*5890*/  @!PT LDS RZ, [RZ] ;  /* 0x00000000fffff984 */ /* 0x000fe20000000800 */
[----:B------:R-:W-:Y:S01]  /*58a0*/  @!PT LDS RZ, [RZ] ;  /* 0x00000000fffff984 */ /* 0x000fe20000000800 */
[----:B------:R-:W-:Y:S01]  /*58b0*/  @!PT LDS RZ, [RZ] ;  /* 0x00000000fffff984 */ /* 0x000fe20000000800 */
[----:B------:R-:W-:Y:S01]  /*58c0*/  @!PT LDS RZ, [RZ] ;  /* 0x00000000fffff984 */ /* 0x000fe20000000800 */
[----:B------:R1:W-:Y:S06]  /*58d0*/  MEMBAR.ALL.CTA ;  /* 0x0000000000007992 */ /* 0x0003ec0000008000 */
[----:B-1----:R-:W1:Y:S02]  /*58e0*/  FENCE.VIEW.ASYNC.S ;  /* 0x00000000000073c6 */ /* 0x002e640000000000 */
[----:B-1----:R-:W-:Y:S01]  /*58f0*/  SYNCS.ARRIVE.TRANS64.RED.A1T0 RZ, [UR41], RZ ;  /* 0x000000ffffff79a7 */ /* 0x002fe20008100429 */
[----:B---3--:R-:W-:Y:S11]  /*5900*/  LOP3.LUT P0, RZ, R6, 0x1, RZ, 0xc0, !PT ;  /* 0x0000000106ff7812 */ /* 0x008ff6000780c0ff */
[----:B------:R-:W-:Y:S02]  /*5910*/  @!UPT UIADD3 URZ, UPT, UPT, URZ, URZ, URZ ;  /* 0x000000fffffff290 */ /* 0x000fe4000fffe0ff */
[----:B------:R-:W-:Y:S01]  /*5920*/  VOTEU.ANY UP2, P0 ;  /* 0x0000000000ff7886 */ /* 0x000fe20000040100 */
[----:B------:R-:W-:Y:S11]  /*5930*/  PLOP3.LUT P0, PT, PT, PT, UP2, 0x80, 0x8 ;  /* 0x000000000008781c */ /* 0x000ff60003f0f028 */
[----:B------:R-:W-:Y:S02]  /*5940*/  @!UPT UIADD3 URZ, UPT, UPT, URZ, URZ, URZ ;  /* 0x000000fffffff290 */ /* 0x000fe4000fffe0ff */
[----:B--2---:R-:W-:Y:S02]  /*5950*/  @P0 MOV R3, R4 ;  /* 0x0000000400030202 */ /* 0x004fe40000000f00 */
[----:B------:R-:W-:Y:S02]  /*5960*/  @P0 LOP3.LUT R2, R5, 0xffff, RZ, 0xc0, !PT ;  /* 0x0000ffff05020812 */ /* 0x000fe400078ec0ff */
[----:B------:R-:W-:Y:S02]  /*5970*/  @P0 R2UR UR5, R3 ;  /* 0x00000000030502ca */ /* 0x000fe400000e0000 */
[----:B------:R-:W-:Y:S11]  /*5980*/  @P0 R2UR UR4, R2 ;  /* 0x00000000020402ca */ /* 0x000ff600000e0000 */
[----:B------:R-:W-:Y:S02]  /*5990*/  @UP2 UMOV UR15, UR5 ;  /* 0x00000005000f2c82 */ /* 0x000fe40008000000 */
[----:B------:R-:W-:Y:S01]  /*59a0*/  @UP2 UMOV UR14, UR4 ;  /* 0x00000004000e2c82 */ /* 0x000fe20008000000 */
[----:B------:R-:W-:Y:S05]  /*59b0*/  BRA.U !UP0, `(.L_x_109) ;  /* 0x0000000108c07547 */ /* 0x000fea000b800000 */
[----:B------:R-:W-:Y:S02]  /*59c0*/  UIMAD.WIDE.U32 UR8, UR14, UR31, URZ ;  /* 0x0000001f0e0872a5 */ /* 0x000fe4000f8e00ff */
[----:B------:R-:W-:Y:S02]  /*59d0*/  UP2UR UR16, UPR, URZ, 0x4 ;  /* 0x00000004ff107883 */ /* 0x000fe40008000000 */
[----:B------:R-:W-:Y:S02]  /*59e0*/  UISETP.NE.AND UP2, UPT, UR30, 0x1, UPT ;  /* 0x000000011e00788c */ /* 0x000fe4000bf45270 */
[----:B------:R-:W-:Y:S02]  /*59f0*/  UIMAD.WIDE.U32 UR10, UR15, UR28, URZ ;  /* 0x0000001c0f0a72a5 */ /* 0x000fe4000f8e00ff */
[----:B------:R-:W-:Y:S02]  /*5a00*/  USEL UR4, UR38, UR44, !UP2 ;  /* 0x0000002c26047287 */ /* 0x000fe4000d000000 */
[----:B------:R-:W-:Y:S02]  /*5a10*/  UISETP.NE.AND UP0, UPT, UR24, 0x1, UPT ;  /* 0x000000011800788c */ /* 0x000fe4000bf05270 */
[----:B------:R-:W-:Y:S02]  /*5a20*/  UP2UR UR20, UPR, URZ, 0x2 ;  /* 0x00000002ff147883 */ /* 0x000fe40008000000 */
[----:B------:R-:W-:Y:S02]  /*5a30*/  UISETP.NE.AND UP1, UPT, UR39, 0x1, UPT ;  /* 0x000000012700788c */ /* 0x000fe4000bf25270 */
[----:B------:R-:W-:Y:S02]  /*5a40*/  UIMAD.WIDE.U32 UR12, UR4, UR22, URZ ;  /* 0x00000016040c72a5 */ /* 0x000fe4000f8e00ff */
[----:B------:R-:W-:Y:S01]  /*5a50*/  USEL UR7, UR40, UR45, !UP0 ;  /* 0x0000002d28077287 */ /* 0x000fe2000c000000 */
[----:B------:R-:W-:Y:S02]  /*5a60*/  UMOV UR5, UR9 ;  /* 0x0000000900057c82 */ /* 0x000fe40008000000 */
[----:B------:R-:W-:Y:S02]  /*5a70*/  USHF.R.U32.HI UR6, URZ, UR46, UR5 ;  /* 0x0000002eff067299 */ /* 0x000fe40008011605 */
[----:B------:R-:W-:Y:S02]  /*5a80*/  UIMAD.WIDE.U32 UR18, UR7, UR22, URZ ;  /* 0x00000016071272a5 */ /* 0x000fe4000f8e00ff */
[----:B------:R-:W-:Y:S02]  /*5a90*/  USEL UR6, UR14, UR6, !UP2 ;  /* 0x000000060e067287 */ /* 0x000fe4000d000000 */
[----:B------:R-:W-:Y:S01]  /*5aa0*/  UISETP.NE.AND UP2, UPT, UR16, URZ, UPT ;  /* 0x000000ff1000728c */ /* 0x000fe2000bf45270 */
[----:B------:R-:W-:Y:S01]  /*5ab0*/  UMOV UR5, UR11 ;  /* 0x0000000b00057c82 */ /* 0x000fe20008000000 */
[----:B------:R-:W-:Y:S02]  /*5ac0*/  UIMAD.WIDE.U32 UR10, UR6, UR22, URZ ;  /* 0x00000016060a72a5 */ /* 0x000fe4000f8e00ff */
[----:B------:R-:W-:Y:S03]  /*5ad0*/  USHF.R.U32.HI UR8, URZ, UR29, UR5 ;  /* 0x0000001dff087299 */ /* 0x000fe60008011605 */
[----:B------:R-:W-:Y:S02]  /*5ae0*/  UMOV UR5, UR13 ;  /* 0x0000000d00057c82 */ /* 0x000fe40008000000 */
[----:B------:R-:W-:Y:S03]  /*5af0*/  @UP1 USHF.R.U32.HI UR4, URZ, UR23, UR5 ;  /* 0x00000017ff041299 */ /* 0x000fe60008011605 */
[----:B------:R-:W-:Y:S01]  /*5b00*/  UMOV UR5, UR19 ;  /* 0x0000001300057c82 */ /* 0x000fe20008000000 */
[----:B------:R-:W-:Y:S02]  /*5b10*/  UIMAD UR4, UR39, UR4, URZ ;  /* 0x00000004270472a4 */ /* 0x000fe4000f8e02ff */
[----:B------:R-:W-:Y:S02]  /*5b20*/  @UP1 USHF.R.U32.HI UR7, URZ, UR23, UR5 ;  /* 0x00000017ff071299 */ /* 0x000fe40008011605 */
[----:B------:R-:W-:Y:S02]  /*5b30*/  USEL UR5, UR15, UR8, !UP0 ;  /* 0x000000080f057287 */ /* 0x000fe4000c000000 */
[----:B------:R-:W-:Y:S02]  /*5b40*/  UIMAD UR8, UR39, UR7, URZ ;  /* 0x00000007270872a4 */ /* 0x000fe4000f8e02ff */
[----:B------:R-:W-:Y:S03]  /*5b50*/  UISETP.GE.AND UP0, UPT, UR6, UR4, UPT ;  /* 0x000000040600728c */ /* 0x000fe6000bf06270 */
[----:B------:R-:W-:Y:S01]  /*5b60*/  UMOV UR4, UR11 ;  /* 0x0000000b00047c82 */ /* 0x000fe20008000000 */
[----:B------:R-:W-:Y:S02]  /*5b70*/  UISETP.GE.OR UP0, UPT, UR5, UR8, UP0 ;  /* 0x000000080500728c */ /* 0x000fe40008706670 */
[----:B------:R-:W-:Y:S02]  /*5b80*/  USHF.R.U32.HI UR4, URZ, UR23, UR4 ;  /* 0x00000017ff047299 */ /* 0x000fe40008011604 */
[----:B------:R-:W-:Y:S02]  /*5b90*/  UIMAD.WIDE.U32 UR8, UR5, UR22, URZ ;  /* 0x00000016050872a5 */ /* 0x000fe4000f8e00ff */
[----:B------:R-:W-:Y:S04]  /*5ba0*/  USEL UR10, UR6, UR4, !UP1 ;  /* 0x00000004060a7287 */ /* 0x000fe8000c800000 */
[----:B------:R-:W-:Y:S01]  /*5bb0*/  UIADD3 UR11, UPT, UPT, -UR10, URZ, URZ ;  /* 0x000000ff0a0b7290 */ /* 0x000fe2000fffe1ff */
[----:B------:R-:W-:Y:S02]  /*5bc0*/  @!UP0 UMOV UR4, UR9 ;  /* 0x0000000900048c82 */ /* 0x000fe40008000000 */
[----:B------:R-:W-:Y:S02]  /*5bd0*/  @!UP0 USHF.R.U32.HI UR4, URZ, UR23, UR4 ;  /* 0x00000017ff048299 */ /* 0x000fe40008011604 */
[----:B------:R-:W-:Y:S02]  /*5be0*/  UIMAD UR8, UR39, UR11, UR6 ;  /* 0x0000000b270872a4 */ /* 0x000fe4000f8e0206 */
[----:B------:R-:W-:Y:S02]  /*5bf0*/  @!UP0 USEL UR4, UR5, UR4, !UP1 ;  /* 0x0000000405048287 */ /* 0x000fe4000c800000 */
[----:B------:R-:W-:Y:S02]  /*5c00*/  UISETP.NE.AND UP1, UPT, UR20, URZ, UPT ;  /* 0x000000ff1400728c */ /* 0x000fe4000bf25270 */
[----:B------:R-:W-:Y:S02]  /*5c10*/  @!UP0 UIMAD UR8, UR7, UR8, UR4 ;  /* 0x00000008070882a4 */ /* 0x000fe4000f8e0204 */
[----:B------:R-:W-:Y:S02]  /*5c20*/  @!UP0 UIADD3 UR9, UPT, UPT, UR10, -UR4, URZ ;  /* 0x800000040a098290 */ /* 0x000fe4000fffe0ff */
[----:B------:R-:W-:Y:S02]  /*5c30*/  UIADD3 UR4, UPT, UPT, -UR5, URZ, URZ ;  /* 0x000000ff05047290 */ /* 0x000fe4000fffe1ff */
[----:B------:R-:W-:Y:S02]  /*5c40*/  UIADD3 UR7, UPT, UPT, -UR6, URZ, URZ ;  /* 0x000000ff06077290 */ /* 0x000fe4000fffe1ff */
[----:B------:R-:W-:Y:S02]  /*5c50*/  @!UP0 UIMAD UR6, UR9, UR39, UR5 ;  /* 0x00000027090682a4 */ /* 0x000fe4000f8e0205 */
[----:B------:R-:W-:Y:S02]  /*5c60*/  UIMAD UR15, UR24, UR4, UR15 ;  /* 0x00000004180f72a4 */ /* 0x000fe4000f8e020f */
[----:B------:R-:W-:Y:S01]  /*5c70*/  UIMAD UR14, UR30, UR7, UR14 ;  /* 0x000000071e0e72a4 */ /* 0x000fe2000f8e020e */
[----:B------:R-:W-:Y:S02]  /*5c80*/  @!UP0 UMOV UR5, UR8 ;  /* 0x0000000800058c82 */ /* 0x000fe40008000000 */
[----:B------:R-:W-:Y:S02]  /*5c90*/  UIMAD UR15, UR5, UR24, UR15 ;  /* 0x00000018050f72a4 */ /* 0x000fe4000f8e020f */
[----:B------:R-:W-:Y:S11]  /*5ca0*/  UIMAD UR14, UR6, UR30, UR14 ;  /* 0x0000001e060e72a4 */ /* 0x000ff6000f8e020e */
[----:B------:R-:W-:Y:S01]  /*5cb0*/  @!UPT UIADD3 URZ, UPT, UPT, URZ, URZ, URZ ;  /* 0x000000fffffff290 */ /* 0x000fe2000fffe0ff */
.L_x_109:
[----:B------:R-:W1:Y:S01]  /*5cc0*/  @!UP3 LDCU.128 UR8, c[0x0][0xb10] ;  /* 0x00016200ff08b7ac */ /* 0x000e620008000c00 */
[----:B------:R-:W-:Y:S02]  /*5cd0*/  ISETP.NE.U32.AND P1, PT, RZ, UR26, PT ;  /* 0x0000001aff007c0c */ /* 0x000fe4000bf25070 */
[----:B------:R-:W-:Y:S02]  /*5ce0*/  SHF.L.U32 R8, R10, 0x1f, RZ ;  /* 0x0000001f0a087819 */ /* 0x000fe400000006ff */
[----:B------:R-:W-:Y:S01]  /*5cf0*/  ISETP.NE.AND.EX P1, PT, RZ, UR27, PT, P1 ;  /* 0x0000001bff007c0c */ /* 0x000fe2000bf25310 */
[----:B------:R-:W2:Y:S01]  /*5d00*/  @!UP3 LDCU UR5, c[0x0][0xb0c] ;  /* 0x00016180ff05b7ac */ /* 0x000ea20008000800 */
[----:B------:R-:W-:Y:S02]  /*5d10*/  USHF.L.U32 UR18, UR21, 0x7, URZ ;  /* 0x0000000715127899 */ /* 0x000fe400080006ff */
[----:B-1----:R-:W-:Y:S07]  /*5d20*/  UIMAD.WIDE.U32 UR6, UR15, UR8, URZ ;  /* 0x000000080f0672a5 */ /* 0x002fee000f8e00ff */
[----:B------:R-:W-:Y:S01]  /*5d30*/  @!UP3 UMOV UR4, UR7 ;  /* 0x000000070004bc82 */ /* 0x000fe20008000000 */
[----:B--2---:R-:W-:Y:S02]  /*5d40*/  @!UP3 UISETP.NE.AND UP0, UPT, UR5, 0x1, UPT ;  /* 0x000000010500b88c */ /* 0x004fe4000bf05270 */
[----:B------:R-:W-:Y:S02]  /*5d50*/  @!UP3 USHF.R.U32.HI UR4, URZ, UR9, UR4 ;  /* 0x00000009ff04b299 */ /* 0x000fe40008011604 */
[----:B------:R-:W-:Y:S02]  /*5d60*/  UIMAD.WIDE.U32 UR6, UR14, UR11, URZ ;  /* 0x0000000b0e0672a5 */ /* 0x000fe4000f8e00ff */
[----:B------:R-:W-:Y:S02]  /*5d70*/  @!UP3 USEL UR8, UR15, UR4, !UP0 ;  /* 0x000000040f08b287 */ /* 0x000fe4000c000000 */
[----:B------:R-:W-:Y:S03]  /*5d80*/  @!UP3 UISETP.NE.AND UP0, UPT, UR10, 0x1, UPT ;  /* 0x000000010a00b88c */ /* 0x000fe6000bf05270 */
[----:B------:R-:W-:Y:S02]  /*5d90*/  @!UP3 UMOV UR6, UR7 ;  /* 0x000000070006bc82 */ /* 0x000fe40008000000 */
[----:B------:R-:W1:Y:S02]  /*5da0*/  @!UP3 LDCU UR4, c[0x0][0xb20] ;  /* 0x00016400ff04b7ac */ /* 0x000e640008000800 */
[----:B-1----:R-:W-:Y:S04]  /*5db0*/  @!UP3 USHF.R.U32.HI UR6, URZ, UR4, UR6 ;  /* 0x00000004ff06b299 */ /* 0x002fe80008011606 */
[----:B------:R-:W-:Y:S04]  /*5dc0*/  @!UP3 USEL UR6, UR14, UR6, !UP0 ;  /* 0x000000060e06b287 */ /* 0x000fe8000c000000 */
[----:B------:R-:W-:Y:S02]  /*5dd0*/  @!UP3 UIADD3 UR4, UPT, UPT, -UR8, UR6, URZ ;  /* 0x000000060804b290 */ /* 0x000fe4000fffe1ff */
[----:B------:R-:W-:Y:S02]  /*5de0*/  @!UP3 UIADD3 UR6, UPT, UPT, UR8, -UR6, URZ ;  /* 0x800000060806b290 */ /* 0x000fe4000fffe0ff */
[----:B------:R-:W-:Y:S02]  /*5df0*/  @!UP3 UIMAD UR15, UR4, UR5, UR15 ;  /* 0x00000005040fb2a4 */ /* 0x000fe4000f8e020f */
[----:B------:R-:W-:Y:S01]  /*5e00*/  @!UP3 UIMAD UR14, UR6, UR10, UR14 ;  /* 0x0000000a060eb2a4 */ /* 0x000fe2000f8e020e */
[----:B------:R-:W-:Y:S11]  /*5e10*/  BRA.U UP4, `(.L_x_110) ;  /* 0x0000000104107547 */ /* 0x000ff6000b800000 */
[----:B------:R-:W-:Y:S04]  /*5e20*/  MOV R2, UR49 ;  /* 0x0000003100027c02 */ /* 0x000fe80008000f00 */
[----:B------:R-:W-:Y:S04]  /*5e30*/  SHF.L.U32 R3, R2, 0x1f, RZ ;  /* 0x0000001f02037819 */ /* 0x000fe800000006ff */
[----:B------:R-:W1:Y:S02]  /*5e40*/  SYNCS.PHASECHK.TRANS64.TRYWAIT P2, [UR25+0x228], R3 ;  /* 0x00022803ff0075a7 */ /* 0x000e640008041119 */
[----:B-1----:R-:W-:Y:S05]  /*5e50*/  @!P2 BRA `(.L_x_111) ;  /* 0x0000005400b8a947 */ /* 0x002fea0003800000 */
.L_x_110:
[----:B------:R-:W-:Y:S05]  /*5e60*/  BRA.U !UP6, `(.L_x_112) ;  /* 0x000000010e387547 */ /* 0x000fea000b800000 */
[----:B------:R-:W-:Y:S01]  /*5e70*/  UPLOP3.LUT UP1, UPT, UPT, UPT, UP5, 0x80, 0x8 ;  /* 0x000000000008789c */ /* 0x000fe20003f2f050 */
[----:B-1----:R-:W-:Y:S01]  /*5e80*/  HFMA2 R2, -RZ, RZ, 0, 5.9604644775390625e-08 ;  /* 0x00000001ff027431 */ /* 0x002fe200000001ff */
[----:B------:R-:W1:Y:S01]  /*5e90*/  LDCU.64 UR8, c[0x0][0x358] ;  /* 0x00006b00ff0877ac */ /* 0x000e620008000a00 */
[----:B------:R-:W-:Y:S03]  /*5ea0*/  IMAD.MOV.U32 R167, RZ, RZ, 0x1 ;  /* 0x00000001ffa77424 */ /* 0x000fe600078e00ff */
[----:B------:R-:W-:Y:S05]  /*5eb0*/  PLOP3.LUT P2, PT, PT, PT, UP1, 0x80, 0x8 ;  /* 0x000000000008781c */ /* 0x000fea0003f4f018 */
[----:B------:R-:W2:Y:S01]  /*5ec0*/  @UP1 LDCU.64 UR4, c[0x0][0x888] ;  /* 0x00011100ff0417ac */ /* 0x000ea20008000a00 */
[----:B------:R-:W-:Y:S07]  /*5ed0*/  @UP1 UIMAD UR6, UR51, UR26, URZ ;  /* 0x0000001a330612a4 */ /* 0x000fee000f8e02ff */
[----:B------:R-:W-:Y:S01]  /*5ee0*/  @!P2 PRMT R167, R2, 0x7610, R167 ;  /* 0x0000761002a7a816 */ /* 0x000fe200000000a7 */
[----:B--2---:R-:W-:Y:S06]  /*5ef0*/  @UP1 UIMAD.WIDE UR4, UR6, 0x4, UR4 ;  /* 0x00000004060418a5 */ /* 0x004fec000f8e0204 */
[----:B------:R-:W-:Y:S01]  /*5f00*/  IMAD.U32 R14, RZ, RZ, UR4 ;  /* 0x00000004ff0e7e24 */ /* 0x000fe2000f8e00ff */
[----:B------:R-:W-:Y:S04]  /*5f10*/  MOV R15, UR5 ;  /* 0x00000005000f7c02 */ /* 0x000fe80008000f00 */
[----:B------:R-:W2:Y:S01]  /*5f20*/  @!UP1 LDCU UR4, c[0x0][0x880] ;  /* 0x00011000ff0497ac */ /* 0x000ea20008000800 */
[----:B-1---5:R3:W5:Y:S02]  /*5f30*/  @P2 LDG.E R73, desc[UR8][R14.64] ;  /* 0x000000080e492981 */ /* 0x022764000c1e1900 */
[----:B--23--:R-:W-:Y:S07]  /*5f40*/  @!P2 IMAD.U32 R73, RZ, RZ, UR4 ;  /* 0x00000004ff49ae24 */ /* 0x00cfee000f8e00ff */
.L_x_112:
[----:B-----5:R-:W-:Y:S01]  /*5f50*/  @!P1 FSETP.EQ.AND P3, PT, R73, RZ, PT ;  /* 0x000000ff4900920b */ /* 0x020fe20003f62000 */
[----:B------:R-:W-:Y:S01]  /*5f60*/  @!UPT UIADD3 URZ, UPT, UPT, URZ, URZ, URZ ;  /* 0x000000fffffff290 */ /* 0x000fe2000fffe0ff */
[----:B------:R-:W-:Y:S11]  /*5f70*/  @!P1 BRA `(.L_x_113) ;  /* 0x0000000000149947 */ /* 0x000ff60003800000 */
[----:B------:R-:W-:Y:S02]  /*5f80*/  LOP3.LUT P1, RZ, R167, 0xff, RZ, 0xc0, !PT ;  /* 0x000000ffa7ff7812 */ /* 0x000fe4000782c0ff */
[----:B------:R-:W-:Y:S04]  /*5f90*/  PLOP3.LUT P3, PT, PT, PT, UP1, 0x80, 0x8 ;  /* 0x000000000008781c */ /* 0x000fe80003f6f018 */
[----:B------:R-:W-:Y:S07]  /*5fa0*/  PLOP3.LUT P3, PT, P3, PT, PT, 0x8, 0x80 ;  /* 0x000000000080781c */ /* 0x000fee0001f6e170 */
[----:B------:R-:W-:Y:S11]  /*5fb0*/  @P1 FSETP.EQ.AND P3, PT, R73, RZ, PT ;  /* 0x000000ff4900120b */ /* 0x000ff60003f62000 */
[----:B------:R-:W-:Y:S02]  /*5fc0*/  @!UPT UIADD3 URZ, UPT, UPT, URZ, URZ, URZ ;  /* 0x000000fffffff290 */ /* 0x000fe4000fffe0ff */
.L_x_113:
[----:B------:R-:W-:Y:S01]  /*5fd0*/  USHF.L.U32 UR19, UR50, 0x7, URZ ;  /* 0x0000000732137899 */ /* 0x000fe200080006ff */
[----:B------:R-:W2:Y:S01]  /*5fe0*/  SYNCS.PHASECHK.TRANS64.TRYWAIT P1, [UR25+0x210], R8 ;  /* 0x00021008ff0075a7 */ /* 0x000ea20008021119 */
[----:B------:R-:W-:Y:S02]  /*5ff0*/  UISETP.NE.AND UP0, UPT, UR32, 0x1, UPT ;  /* 0x000000012000788c */ /* 0x000fe4000bf05270 */
[----:B------:R-:W-:Y:S01]  /*6000*/  UIMAD.WIDE.U32 UR4, UR19, UR33, URZ ;  /* 0x00000021130472a5 */ /* 0x000fe2000f8e00ff */
[----:B------:R-:W-:Y:S04]  /*6010*/  ELECT P2, URZ, PT ;  /* 0x0000000000ff782f */ /* 0x000fe80003840000 */
[----:B------:R-:W-:Y:S02]  /*6020*/  PLOP3.LUT P2, PT, P3, P2, PT, 0xf2, 0x2f ;  /* 0x00000000002f781c */ /* 0x000fe40001f45e72 */
[----:B------:R-:W-:Y:S02]  /*6030*/  UMOV UR4, UR5 ;  /* 0x0000000500047c82 */ /* 0x000fe40008000000 */
[----:B------:R-:W-:Y:S04]  /*6040*/  USHF.R.U32.HI UR4, URZ, UR34, UR4 ;  /* 0x00000022ff047299 */ /* 0x000fe80008011604 */
[----:B------:R-:W-:Y:S02]  /*6050*/  USEL UR20, UR19, UR4, !UP0 ;  /* 0x0000000413147287 */ /* 0x000fe4000c000000 */
[----:B------:R-:W-:Y:S02]  /*6060*/  UISETP.NE.AND UP0, UPT, UR35, 0x1, UPT ;  /* 0x000000012300788c */ /* 0x000fe4000bf05270 */
[----:B----4-:R-:W-:Y:S07]  /*6070*/  UIMAD.WIDE.U32 UR4, UR20, UR36, URZ ;  /* 0x00000024140472a5 */ /* 0x010fee000f8e00ff */
[----:B------:R-:W-:Y:S02]  /*6080*/  UMOV UR4, UR5 ;  /* 0x0000000500047c82 */ /* 0x000fe40008000000 */
[----:B------:R-:W-:Y:S04]  /*6090*/  USHF.R.U32.HI UR4, URZ, UR37, UR4 ;  /* 0x00000025ff047299 */ /* 0x000fe80008011604 */
[----:B------:R-:W-:Y:S02]  /*60a0*/  USEL UR21, UR20, UR4, !UP0 ;  /* 0x0000000414157287 */ /* 0x000fe4000c000000 */
[----:B------:R-:W-:Y:S02]  /*60b0*/  UIADD3 UR4, UPT, UPT, -UR20, URZ, URZ ;  /* 0x000000ff14047290 */ /* 0x000fe4000fffe1ff */
[----:B------:R-:W-:Y:S02]  /*60c0*/  UIADD3 UR5, UPT, UPT, -UR21, URZ, URZ ;  /* 0x000000ff15057290 */ /* 0x000fe4000fffe1ff */
[----:B------:R-:W-:Y:S02]  /*60d0*/  UIMAD UR19, UR32, UR4, UR19 ;  /* 0x00000004201372a4 */ /* 0x000fe4000f8e0213 */
[----:B------:R-:W-:Y:S01]  /*60e0*/  UIMAD UR20, UR35, UR5, UR20 ;  /* 0x00000005231472a4 */ /* 0x000fe2000f8e0214 */
[----:B--2---:R-:W-:Y:S11]  /*60f0*/  @!P1 BRA `(.L_x_114) ;  /* 0x0000005400289947 */ /* 0x004ff60003800000 */
.L_x_231:
[----:B------:R-:W-:Y:S01]  /*6100*/  VOTEU.ALL UP0, P2 ;  /* 0x0000000000ff7886 */ /* 0x000fe20001000000 */
[----:B-1----:R-:W-:Y:S02]  /*6110*/  @!P2 IADD3 R3, P1, PT, R12, 0x580, RZ ;  /* 0x000005800c03a810 */ /* 0x002fe40007f3e0ff */
[----:B------:R-:W-:Y:S02]  /*6120*/  @P0 SHF.R.U32.HI R4, RZ, 0x10, R5 ;  /* 0x00000010ff040819 */ /* 0x000fe40000011605 */
[----:B------:R-:W-:Y:S01]  /*6130*/  @!UP0 UPRMT UR4, URZ, 0x40, URZ ;  /* 0x00000040ff048896 */ /* 0x000fe200080000ff */
[----:B------:R-:W-:Y:S01]  /*6140*/  @!P2 IMAD.X R2, RZ, RZ, R13, P1 ;  /* 0x000000ffff02a224 */ /* 0x000fe200008e060d */
[----:B------:R-:W-:Y:S01]  /*6150*/  @!P2 R2UR UR5, R3 ;  /* 0x000000000305a2ca */ /* 0x000fe200000e0000 */
[----:B------:R-:W-:Y:S01]  /*6160*/  @!UP0 UIADD3 UR16, UPT, UPT, UR25, 0x400, URZ ;  /* 0x0000040019108890 */ /* 0x000fe2000fffe0ff */
[----:B------:R-:W-:Y:S01]  /*6170*/  @P0 R2UR UR51, R4 ;  /* 0x00000000043302ca */ /* 0x000fe200000e0000 */
[----:B------:R-:W-:Y:S02]  /*6180*/  @!UP0 UPRMT UR6, UR4, 0x5410, URZ ;  /* 0x0000541004068896 */ /* 0x000fe400080000ff */
[----:B------:R-:W-:Y:S01]  /*6190*/  @!P2 R2UR UR4, R2 ;  /* 0x000000000204a2ca */ /* 0x000fe200000e0000 */
[----:B------:R-:W-:Y:S07]  /*61a0*/  VOTEU.ALL UP0, P2 ;  /* 0x0000000000ff7886 */ /* 0x000fee0001000000 */
[----:B------:R-:W-:Y:S05]  /*61b0*/  IMAD.U32 R2, RZ, RZ, UR5 ;  /* 0x00000005ff027e24 */ /* 0x000fea000f8e00ff */
[----:B------:R-:W-:Y:S01]  /*61c0*/  IMAD.U32 R3, RZ, RZ, UR4 ;  /* 0x00000004ff037e24 */ /* 0x000fe2000f8e00ff */
[----:B------:R-:W-:Y:S01]  /*61d0*/  @!P2 R2UR UR4, R2 ;  /* 0x000000000204a2ca */ /* 0x000fe200000e0000 */
[----:B------:R-:W-:Y:S03]  /*61e0*/  @!P2 IMAD.MOV.U32 R2, RZ, RZ, 0x2000 ;  /* 0x00002000ff02a424 */ /* 0x000fe600078e00ff */
[----:B------:R-:W-:Y:S11]  /*61f0*/  @!P2 R2UR UR5, R3 ;  /* 0x000000000305a2ca */ /* 0x000ff600000e0000 */
[----:B------:R-:W-:Y:S02]  /*6200*/  @!UPT UIADD3 URZ, UPT, UPT, URZ, URZ, URZ ;  /* 0x000000fffffff290 */ /* 0x000fe4000fffe0ff */
[----:B------:R1:W-:Y:S01]  /*6210*/  @!UP0 UTMALDG.4D.IM2COL [UR16], [UR4], UR6 ;  /* 0x00000010040083b4 */ /* 0x0003e20008058006 */
[----:B------:R1:W-:Y:S01]  /*6220*/  @!P2 SYNCS.ARRIVE.TRANS64.RED.A0TR RZ, [UR25+0x200], R2 ;  /* 0x00020002ffffa9a7 */ /* 0x0003e20008300419 */
[----:B------:R-:W-:Y:S01]  /*6230*/  SYNCS.ARRIVE.TRANS64.RED.A1T0 RZ, [UR43], RZ ;  /* 0x000000ffffff79a7 */ /* 0x000fe2000810042b */
[----:B------:R-:W2:Y:S02]  /*6240*/  SYNCS.PHASECHK.TRANS64.TRYWAIT P1, [UR25+0x218], R8 ;  /* 0x00021808ff0075a7 */ /* 0x000ea40008021119 */
[----:B-12---:R-:W-:Y:S05]  /*6250*/  @!P1 BRA `(.L_x_115) ;  /* 0x0000005000e89947 */ /* 0x006fea0003800000 */
.L_x_233:
[----:B------:R-:W-:Y:S01]  /*6260*/  VOTEU.ALL UP0, P2 ;  /* 0x0000000000ff7886 */ /* 0x000fe20001000000 */
[----:B-1----:R-:W-:Y:S01]  /*6270*/  @!P2 IADD3 R3, P0, PT, R12, 0x580, RZ ;  /* 0x000005800c03a810 */ /* 0x002fe20007f1e0ff */
[----:B------:R-:W-:Y:S01]  /*6280*/  UMOV UR11, UR19 ;  /* 0x00000013000b7c82 */ /* 0x000fe20008000000 */
[----:B------:R-:W-:Y:S01]  /*6290*/  UMOV UR12, UR20 ;  /* 0x00000014000c7c82 */ /* 0x000fe20008000000 */
[----:B------:R-:W-:Y:S01]  /*62a0*/  UMOV UR13, UR21 ;  /* 0x00000015000d7c82 */ /* 0x000fe20008000000 */
[----:B------:R-:W-:Y:S01]  /*62b0*/  @!UP0 UPRMT UR4, URZ, 0x40, URZ ;  /* 0x00000040ff048896 */ /* 0x000fe200080000ff */
[----:B------:R-:W-:Y:S01]  /*62c0*/  @!P2 IMAD.X R2, RZ, RZ, R13, P0 ;  /* 0x000000ffff02a224 */ /* 0x000fe200000e060d */
[----:B------:R-:W-:Y:S01]  /*62d0*/  @!P2 R2UR UR5, R3 ;  /* 0x000000000305a2ca */ /* 0x000fe200000e0000 */
[----:B------:R-:W-:Y:S01]  /*62e0*/  @!UP0 UIADD3 UR10, UPT, UPT, UR18, 0x40, URZ ;  /* 0x00000040120a8890 */ /* 0x000fe2000fffe0ff */
[----:B------:R-:W-:Y:S01]  /*62f0*/  R2UR UR16, R175 ;  /* 0x00000000af1072ca */ /* 0x000fe200000e0000 */
[----:B------:R-:W-:Y:S01]  /*6300*/  @!UP0 UPRMT UR6, UR4, 0x5410, URZ ;  /* 0x0000541004068896 */ /* 0x000fe200080000ff */
[----:B------:R-:W-:Y:S01]  /*6310*/  R2UR UR7, R176 ;  /* 0x00000000b00772ca */ /* 0x000fe200000e0000 */
[----:B------:R-:W-:Y:S01]  /*6320*/  @!UP0 UIADD3 UR8, UPT, UPT, UR25, 0x2400, URZ ;  /* 0x0000240019088890 */ /* 0x000fe2000fffe0ff */
[----:B------:R-:W-:Y:S01]  /*6330*/  @!P2 R2UR UR4, R2 ;  /* 0x000000000204a2ca */ /* 0x000fe200000e0000 */
[----:B------:R-:W-:Y:S01]  /*6340*/  @!UP0 UIADD3 UR9, UPT, UPT, UR25, 0x208, URZ ;  /* 0x0000020819098890 */ /* 0x000fe2000fffe0ff */
[----:B------:R-:W-:Y:S01]  /*6350*/  LOP3.LUT R10, R10, 0x1, RZ, 0x3c, !PT ;  /* 0x000000010a0a7812 */ /* 0x000fe200078e3cff */
[----:B------:R-:W-:Y:S01]  /*6360*/  VOTEU.ALL UP0, P2 ;  /* 0x0000000000ff7886 */ /* 0x000fe20001000000 */
[----:B------:R-:W-:Y:S01]  /*6370*/  LOP3.LUT R9, R9, 0x1, RZ, 0x3c, !PT ;  /* 0x0000000109097812 */ /* 0x000fe200078e3cff */
[----:B------:R-:W-:Y:S02]  /*6380*/  UPLOP3.LUT UP4, UPT, UPT, UPT, UPT, 0x80, 0x8 ;  /* 0x000000000008789c */ /* 0x000fe40003f8f070 */
[----:B------:R-:W-:Y:S02]  /*6390*/  IMAD.U32 R2, RZ, RZ, UR5 ;  /* 0x00000005ff027e24 */ /* 0x000fe4000f8e00ff */
[----:B------:R-:W-:Y:S02]  /*63a0*/  UIADD3 UR21, UPT, UPT, UR14, UR16, URZ ;  /* 0x000000100e157290 */ /* 0x000fe4000fffe0ff */
[----:B------:R-:W-:Y:S02]  /*63b0*/  UIADD3 UR50, UPT, UPT, UR15, UR7, URZ ;  /* 0x000000070f327290 */ /* 0x000fe4000fffe0ff */
[----:B------:R-:W-:Y:S01]  /*63c0*/  IMAD.U32 R3, RZ, RZ, UR4 ;  /* 0x00000004ff037e24 */ /* 0x000fe2000f8e00ff */
[----:B------:R-:W-:Y:S04]  /*63d0*/  @!P2 R2UR UR4, R2 ;  /* 0x000000000204a2ca */ /* 0x000fe800000e0000 */
[----:B------:R-:W-:Y:S11]  /*63e0*/  @!P2 R2UR UR5, R3 ;  /* 0x000000000305a2ca */ /* 0x000ff600000e0000 */
[----:B------:R-:W-:Y:S02]  /*63f0*/  @!UPT UIADD3 URZ, UPT, UPT, URZ, URZ, URZ ;  /* 0x000000fffffff290 */ /* 0x000fe4000fffe0ff */
[----:B------:R2:W-:Y:S01]  /*6400*/  @!UP0 UTMALDG.4D.IM2COL [UR8], [UR4], UR6 ;  /* 0x00000008040083b4 */ /* 0x0005e20008058006 */
[----:B------:R2:W-:Y:S01]  /*6410*/  @!P2 SYNCS.ARRIVE.TRANS64.RED.A0TR RZ, [UR25+0x208], R0 ;  /* 0x00020800ffffa9a7 */ /* 0x0005e20008300419 */
[----:B------:R-:W-:Y:S01]  /*6420*/  SYNCS.ARRIVE.TRANS64.RED.A1T0 RZ, [UR42], RZ ;  /* 0x000000ffffff79a7 */ /* 0x000fe2000810042a */
[----:B------:R-:W-:Y:S05]  /*6430*/  BRA.U UP2, `(.L_x_116) ;  /* 0xfffffff502007547 */ /* 0x000fea000b83ffff */
[----:B------:R-:W-:-:S04]  /*6440*/  SHF.L.U32 R3, R10, 0x1f, RZ ;  /* 0x0000001f0a037819 */ /* 0x000fc800000006ff */
[----:B------:R-:W1:Y:S02]  /*6450*/  SYNCS.PHASECHK.TRANS64.TRYWAIT P0, [UR25+0x210], R3 ;  /* 0x00021003ff0075a7 */ /* 0x000e640008001119 */
[----:B-1----:R-:W-:Y:S05]  /*6460*/  @!P0 BRA `(.L_x_117) ;  /* 0x00000050007c8947 */ /* 0x002fea0003800000 */
.L_x_235:
[----:B-12---:R-:W-:-:S07]  /*6470*/  MOV R0, UR25 ;  /* 0x0000001900007c02 */ /* 0x006fce0008000f00 */
.L_x_118:
[----:B-1----:R-:W-:-:S04]  /*6480*/  SHF.L.U32 R3, R10, 0x1f, RZ ;  /* 0x0000001f0a037819 */ /* 0x002fc800000006ff */
[----:B------:R1:W2:Y:S03]  /*6490*/  SYNCS.PHASECHK.TRANS64.TRYWAIT P0, [R0+URZ+0x218], R3 ;  /* 0x00021803000075a7 */ /* 0x0002a600080011ff */
[----:B--2---:R-:W-:Y:S05]  /*64a0*/  @!P0 NANOSLEEP.SYNCS 0x989680 ;  /* 0x009896800000895d */ /* 0x004fea0003900000 */
[----:B------:R-:W2:Y:S02]  /*64b0*/  @!P0 SYNCS.PHASECHK.TRANS64 P0, [R0+URZ+0x218], R3 ;  /* 0x00021803000085a7 */ /* 0x000ea400080010ff */
[----:B--2---:R-:W-:Y:S05]  /*64c0*/  @P0 EXIT ;  /* 0x000000000000094d */ /* 0x004fea0003800000 */
[----:B------:R-:W-:Y:S05]  /*64d0*/  BRA `(.L_x_118) ;  /* 0xfffffffc00e87947 */ /* 0x000fea000383ffff */
.L_x_107:
[----:B------:R-:W-:-:S06]  /*64e0*/  UISETP.GE.AND UP0, UPT, UR18, 0x4, UPT ;  /* 0x000000041200788c */ /* 0x000fcc000bf06270 */
[----:B------:R-:W-:-:S13]  /*64f0*/  PLOP3.LUT P0, PT, PT, PT, UP0, 0x80, 0x8 ;  /* 0x000000000008781c */ /* 0x000fda0003f0f008 */
[----:B-1----:R-:W-:Y:S05]  /*6500*/  @!P0 EXIT ;  /* 0x000000000000894d */ /* 0x002fea0003800000 */
[----:B------:R-:W-:Y:S01]  /*6510*/  BAR.SYNC.DEFER_BLOCKING 0x6, 0xa0 ;  /* 0x0182800000007b1d */ /* 0x000fe20000010000 */
[C---:B------:R-:W-:Y:S01]  /*6520*/  IMAD.SHL.U32 R4, R164.reuse, 0x40, RZ ;  /* 0x00000040a4047824 */ /* 0x040fe200078e00ff */
[C---:B------:R-:W-:Y:S01]  /*6530*/  SHF.L.U32 R69, R164.reuse, 0x10, RZ ;  /* 0x00000010a4457819 */ /* 0x040fe200000006ff */
[C---:B------:R-:W-:Y:S01]  /*6540*/  IMAD.SHL.U32 R163, R164.reuse, 0x8, RZ ;  /* 0x00000008a4a37824 */ /* 0x040fe200078e00ff */
[----:B------:R-:W-:Y:S01]  /*6550*/  LOP3.LUT R166, R164, 0x60, RZ, 0xc0, !PT ;  /* 0x00000060a4a67812 */ /* 0x000fe200078ec0ff */
[----:B------:R-:W-:Y:S01]  /*6560*/  HFMA2 R162, -RZ, RZ, 0, 0 ;  /* 0x00000000ffa27431 */ /* 0x000fe200000001ff */
[----:B------:R-:W-:Y:S01]  /*6570*/  UMOV UR49, 0x400 ;  /* 0x0000040000317882 */ /* 0x000fe20000000000 */
[----:B------:R-:W1:Y:S01]  /*6580*/  LDCU.64 UR4, c[0x0][0xa90] ;  /* 0x00015200ff0477ac */ /* 0x000e620008000a00 */
[----:B------:R-:W2:Y:S01]  /*6590*/  LDC.64 R154, c[0x0][0x8b0] ;  /* 0x00022c00ff9a7b82 */ /* 0x000ea20000000a00 */
[----:B------:R-:W-:Y:S01]  /*65a0*/  LOP3.LUT R6, R4, 0x180, RZ, 0xc0, !PT ;  /* 0x0000018004067812 */ /* 0x000fe200078ec0ff */
[----:B------:R-:W-:Y:S01]  /*65b0*/  IMAD.MOV.U32 R68, RZ, RZ, RZ ;  /* 0x000000ffff447224 */ /* 0x000fe200078e00ff */
[----:B------:R-:W-:Y:S01]  /*65c0*/  ULEA UR49, UR43, UR49, 0x18 ;  /* 0x000000312b317291 */ /* 0x000fe2000f8ec0ff */
[----:B------:R-:W-:-:S02]  /*65d0*/  LOP3.LUT R165, R164, 0x2, RZ, 0xc0, !PT ;  /* 0x00000002a4a57812 */ /* 0x000fc400078ec0ff */
[----:B------:R-:W-:Y:S02]  /*65e0*/  CS2R R160, SRZ ;  /* 0x0000000000a07805 */ /* 0x000fe4000001ff00 */
[----:B------:R-:W-:Y:S01]  /*65f0*/  LOP3.LUT R163, R6, 0x30, R163, 0xf8, !PT ;  /* 0x0000003006a37812 */ /* 0x000fe200078ef8a3 */
[----:B------:R-:W-:Y:S01]  /*6600*/  IMAD.MOV.U32 R135, RZ, RZ, RZ ;  /* 0x000000ffff877224 */ /* 0x000fe200078e00ff */
[----:B------:R-:W3:Y:S01]  /*6610*/  LDC.64 R152, c[0x0][0x8a8] ;  /* 0x00022a00ff987b82 */ /* 0x000ee20000000a00 */
[----:B------:R-:W-:Y:S01]  /*6620*/  LOP3.LUT R164, R164, 0x4, RZ, 0xc0, !PT ;  /* 0x00000004a4a47812 */ /* 0x000fe200078ec0ff */
[----:B------:R-:W4:Y:S01]  /*6630*/  LDCU UR60, c[0x0][0x370] ;  /* 0x00006e00ff3c77ac */ /* 0x000f220008000800 */
[----:B------:R-:W-:Y:S02]  /*6640*/  LOP3.LUT R163, R163, 0x1e40, R4, 0xf8, !PT ;  /* 0x00001e40a3a37812 */ /* 0x000fe400078ef804 */
[----:B------:R-:W-:Y:S01]  /*6650*/  LOP3.LUT R69, R69, 0x600000, RZ, 0xc0, !PT ;  /* 0x0060000045457812 */ /* 0x000fe200078ec0ff */
[----:B------:R-:W-:Y:S01]  /*6660*/  IMAD.MOV R178, RZ, RZ, -R164 ;  /* 0x000000ffffb27224 */ /* 0x000fe200078e0aa4 */
[----:B------:R-:W-:Y:S01]  /*6670*/  IADD3 R180, PT, PT, -R164, 0x2, RZ ;  /* 0x00000002a4b47810 */ /* 0x000fe20007ffe1ff */
[----:B------:R-:W4:Y:S01]  /*6680*/  LDS R2, [UR49+0x280] ;  /* 0x00028031ff027984 */ /* 0x000f220008000800 */
[----:B-1----:R-:W-:Y:S01]  /*6690*/  IMAD.U32 R170, RZ, RZ, UR4 ;  /* 0x00000004ffaa7e24 */ /* 0x002fe2000f8e00ff */
[----:B------:R-:W-:Y:S01]  /*66a0*/  IADD3 R179, PT, PT, -R165, RZ, RZ ;  /* 0x000000ffa5b37210 */ /* 0x000fe20007ffe1ff */
[----:B------:R-:W-:Y:S01]  /*66b0*/  IMAD.U32 R169, RZ, RZ, UR5 ;  /* 0x00000005ffa97e24 */ /* 0x000fe2000f8e00ff */
[----:B------:R-:W1:Y:S01]  /*66c0*/  LDCU.128 UR4, c[0x0][0xa80] ;  /* 0x00015000ff0477ac */ /* 0x000e620008000c00 */
[----:B------:R-:W-:Y:S01]  /*66d0*/  VIADD R181, R163, UR49 ;  /* 0x00000031a3b57c36 */ /* 0x000fe20008000000 */
[----:B------:R-:W2:Y:S03]  /*66e0*/  LDCU UR45, c[0x0][0xb0c] ;  /* 0x00016180ff2d77ac */ /* 0x000ea60008000800 */
[----:B------:R-:W-:Y:S01]  /*66f0*/  VIADD R181, R181, 0x400 ;  /* 0x00000400b5b57836 */ /* 0x000fe20000000000 */
[----:B------:R-:W2:Y:S01]  /*6700*/  LDCU UR38, c[0x0][0xb30] ;  /* 0x00016600ff2677ac */ /* 0x000ea20008000800 */
[----:B------:R-:W2:Y:S01]  /*6710*/  LDCU.64 UR54, c[0x0][0x888] ;  /* 0x00011100ff3677ac */ /* 0x000ea20008000a00 */
[----:B------:R-:W2:Y:S01]  /*6720*/  LDCU.64 UR46, c[0x0][0xb28] ;  /* 0x00016500ff2e77ac */ /* 0x000ea20008000a00 */
[----:B-1----:R-:W-:Y:S01]  /*6730*/  IMAD.U32 R174, RZ, RZ, UR4 ;  /* 0x00000004ffae7e24 */ /* 0x002fe2000f8e00ff */
[----:B------:R-:W-:Y:S01]  /*6740*/  MOV R171, UR7 ;  /* 0x0000000700ab7c02 */ /* 0x000fe20008000f00 */
[----:B------:R-:W-:Y:S01]  /*6750*/  IMAD.U32 R173, RZ, RZ, UR5 ;  /* 0x00000005ffad7e24 */ /* 0x000fe2000f8e00ff */
[----:B------:R-:W-:Y:S01]  /*6760*/  UIADD3 UR4, UPT, UPT, UR49, 0x4400, URZ ;  /* 0x0000440031047890 */ /* 0x000fe2000fffe0ff */
[----:B------:R-:W-:Y:S01]  /*6770*/  IMAD.U32 R172, RZ, RZ, UR6 ;  /* 0x00000006ffac7e24 */ /* 0x000fe2000f8e00ff */
[----:B------:R-:W-:Y:S01]  /*6780*/  UIADD3 UR5, UPT, UPT, UR49, 0x400, URZ ;  /* 0x0000040031057890 */ /* 0x000fe2000fffe0ff */
[----:B------:R-:W1:Y:S03]  /*6790*/  LDCU.64 UR62, c[0x0][0x890] ;  /* 0x00011200ff3e77ac */ /* 0x000e660008000a00 */
[----:B------:R-:W-:-:S02]  /*67a0*/  MOV R182, UR4 ;  /* 0x0000000400b67c02 */ /* 0x000fc40008000f00 */
[----:B------:R-:W-:Y:S01]  /*67b0*/  IMAD.U32 R183, RZ, RZ, UR5 ;  /* 0x00000005ffb77e24 */ /* 0x000fe2000f8e00ff */
[----:B------:R-:W1:Y:S01]  /*67c0*/  LDCU.128 UR56, c[0x0][0xb10] ;  /* 0x00016200ff3877ac */ /* 0x000e620008000c00 */
[----:B------:R-:W1:Y:S01]  /*67d0*/  LDCU UR53, c[0x0][0x374] ;  /* 0x00006e80ff3577ac */ /* 0x000e620008000800 */
[C---:B----4-:R-:W-:Y:S01]  /*67e0*/  VIADD R3, R2.reuse, 0x80 ;  /* 0x0000008002037836 */ /* 0x050fe20000000000 */
[----:B------:R-:W-:-:S04]  /*67f0*/  LOP3.LUT R2, R2, 0xffff, RZ, 0xc0, !PT ;  /* 0x0000ffff02027812 */ /* 0x000fc800078ec0ff */
[----:B------:R-:W-:-:S05]  /*6800*/  LOP3.LUT R3, R3, 0xffff, RZ, 0xc0, !PT ;  /* 0x0000ffff03037812 */ /* 0x000fca00078ec0ff */
[----:B--23--:R4:W-:Y:S02]  /*6810*/  STL.64 [R1], R2 ;  /* 0x0000000201007387 */ /* 0x00c9e40000100a00 */
.L_x_145:
[----:B----4-:R-:W-:Y:S04]  /*6820*/  SHF.L.U32 R3, R161, 0x1f, RZ ;  /* 0x0000001fa1037819 */ /* 0x010fe800000006ff */
[----:B------:R-:W2:Y:S02]  /*6830*/  SYNCS.PHASECHK.TRANS64.TRYWAIT P0, [UR49+0x230], R3 ;  /* 0x00023003ff0075a7 */ /* 0x000ea40008001131 */
[----:B-12---:R-:W-:Y:S05]  /*6840*/  @!P0 BRA `(.L_x_119) ;  /* 0x0000004c009c8947 */ /* 0x006fea0003800000 */
.L_x_237:
[----:B------:R-:W-:Y:S01]  /*6850*/  LEA R2, R68, UR48, 0x2 ;  /* 0x0000003044027c11 */ /* 0x000fe2000f8e10ff */
[----:B------:R-:W3:Y:S01]  /*6860*/  LDS.128 R4, [UR49+0x270] ;  /* 0x00027031ff047984 */ /* 0x000ee20008000c00 */
[----:B------:R-:W-:Y:S02]  /*6870*/  UIADD3 UR4, UPT, UPT, UR49, 0x238, URZ ;  /* 0x0000023831047890 */ /* 0x000fe4000fffe0ff */
[----:B------:R-:W-:Y:S01]  /*6880*/  UISETP.GE.AND UP0, UPT, UR39, 0x1, UPT ;  /* 0x000000012700788c */ /* 0x000fe2000bf06270 */
[----:B------:R-:W-:Y:S01]  /*6890*/  @!PT LDS RZ, [RZ] ;  /* 0x00000000fffff984 */ /* 0x000fe20000000800 */
[----:B------:R-:W-:Y:S01]  /*68a0*/  @!PT LDS RZ, [RZ] ;  /* 0x00000000fffff984 */ /* 0x000fe20000000800 */
[----:B------:R-:W-:Y:S01]  /*68b0*/  @!PT LDS RZ, [RZ] ;  /* 0x00000000fffff984 */ /* 0x000fe20000000800 */
[----:B------:R-:W-:Y:S01]  /*68c0*/  @!PT LDS RZ, [RZ] ;  /* 0x00000000fffff984 */ /* 0x000fe20000000800 */
[----:B------:R4:W-:Y:S06]  /*68d0*/  MEMBAR.ALL.CTA ;  /* 0x0000000000007992 */ /* 0x0009ec0000008000 */
[----:B----4-:R-:W4:Y:S01]  /*68e0*/  FENCE.VIEW.ASYNC.S ;  /* 0x00000000000073c6 */ /* 0x010f220000000000 */
[----:B------:R-:W-:Y:S09]  /*68f0*/  UPRMT UR4, URZ, 0x654, UR4 ;  /* 0x00000654ff047896 */ /* 0x000ff20008000004 */
[----:B----4-:R-:W-:Y:S01]  /*6900*/  SYNCS.ARRIVE.TRANS64.RED.A1T0 RZ, [UR4], RZ ;  /* 0x000000ffffff79a7 */ /* 0x010fe20008100404 */
[----:B------:R-:W5:Y:S01]  /*6910*/  LDL R2, [R2] ;  /* 0x0000000002027983 */ /* 0x000f620000100800 */
[----:B---3--:R-:W-:Y:S11]  /*6920*/  LOP3.LUT P0, RZ, R6, 0x1, RZ, 0xc0, !PT ;  /* 0x0000000106ff7812 */ /* 0x008ff6000780c0ff */
[----:B------:R-:W-:Y:S02]  /*6930*/  @!UPT UIADD3 URZ, UPT, UPT, URZ, URZ, URZ ;  /* 0x000000fffffff290 */ /* 0x000fe4000fffe0ff */
[----:B------:R-:W-:Y:S01]  /*6940*/  VOTEU.ANY UP1, P0 ;  /* 0x0000000000ff7886 */ /* 0x000fe20000020100 */
[----:B------:R-:W-:Y:S01]  /*6950*/  PLOP3.LUT P0, PT, PT, PT, UP1, 0x80, 0x8 ;  /* 0x000000000008781c */ /* 0x000fe20003f0f018 */
[----:B------:R-:W-:Y:S11]  /*6960*/  UP2UR UR52, UPR, URZ, 0x2 ;  /* 0x00000002ff347883 */ /* 0x000ff60008000000 */
[----:B------:R-:W-:Y:S01]  /*6970*/  @!UPT UIADD3 URZ, UPT, UPT, URZ, URZ, URZ ;  /* 0x000000fffffff290 */ /* 0x000fe2000fffe0ff */
[----:B--2---:R-:W-:Y:S02]  /*6980*/  @P0 MOV R3, R4 ;  /* 0x0000000400030202 */ /* 0x004fe40000000f00 */
[----:B------:R-:W-:Y:S02]  /*6990*/  @P0 LOP3.LUT R0, R5, 0xffff, RZ, 0xc0, !PT ;  /* 0x0000ffff05000812 */ /* 0x000fe400078ec0ff */
[----:B------:R-:W-:Y:S02]  /*69a0*/  @P0 R2UR UR5, R3 ;  /* 0x00000000030502ca */ /* 0x000fe400000e0000 */
[----:B------:R-:W-:Y:S11]  /*69b0*/  @P0 R2UR UR4, R0 ;  /* 0x00000000000402ca */ /* 0x000ff600000e0000 */
[----:B------:R-:W-:Y:S02]  /*69c0*/  @UP1 UMOV UR37, UR5 ;  /* 0x0000000500251c82 */ /* 0x000fe40008000000 */
[----:B------:R-:W-:Y:S01]  /*69d0*/  @UP1 UMOV UR36, UR4 ;  /* 0x0000000400241c82 */ /* 0x000fe20008000000 */
[----:B------:R-:W-:Y:S05]  /*69e0*/  BRA.U !UP0, `(.L_x_120) ;  /* 0x0000000108cc7547 */ /* 0x000fea000b800000 */
[----:B------:R-:W2:Y:S01]  /*69f0*/  LDCU UR9, c[0x0][0xb20] ;  /* 0x00016400ff0977ac */ /* 0x000ea20008000800 */
[----:B-1----:R-:W-:Y:S02]  /*6a00*/  UIMAD.WIDE.U32 UR4, UR53, UR59, URZ ;  /* 0x0000003b350472a5 */ /* 0x002fe4000f8e00ff */
[----:B------:R-:W-:Y:S02]  /*6a10*/  UIMAD.WIDE.U32 UR6, UR60, UR56, URZ ;  /* 0x000000383c0672a5 */ /* 0x000fe4000f8e00ff */
[----:B------:R-:W-:Y:S02]  /*6a20*/  UIMAD.WIDE.U32 UR10, UR36, UR59, URZ ;  /* 0x0000003b240a72a5 */ /* 0x000fe4000f8e00ff */
[----:B------:R-:W-:Y:S02]  /*6a30*/  UISETP.NE.AND UP0, UPT, UR58, 0x1, UPT ;  /* 0x000000013a00788c */ /* 0x000fe4000bf05270 */
[----:B------:R-:W-:Y:S02]  /*6a40*/  UISETP.NE.AND UP1, UPT, UR45, 0x1, UPT ;  /* 0x000000012d00788c */ /* 0x000fe4000bf25270 */
[----:B------:R-:W-:Y:S02]  /*6a50*/  UISETP.NE.AND UP2, UPT, UR39, 0x1, UPT ;  /* 0x000000012700788c */ /* 0x000fe4000bf45270 */
[----:B------:R-:W-:Y:S01]  /*6a60*/  UIMAD.WIDE.U32 UR12, UR37, UR56, URZ ;  /* 0x00000038250c72a5 */ /* 0x000fe2000f8e00ff */
[----:B------:R-:W-:Y:S01]  /*6a70*/  UMOV UR4, UR5 ;  /* 0x0000000500047c82 */ /* 0x000fe20008000000 */
[----:B------:R-:W-:Y:S01]  /*6a80*/  UMOV UR6, UR11 ;  /* 0x0000000b00067c82 */ /* 0x000fe20008000000 */
[----:B--2---:R-:W-:Y:S03]  /*6a90*/  USHF.R.U32.HI UR8, URZ, UR9, UR4 ;  /* 0x00000009ff087299 */ /* 0x004fe60008011604 */
[----:B------:R-:W-:Y:S02]  /*6aa0*/  UMOV UR4, UR7 ;  /* 0x0000000700047c82 */ /* 0x000fe40008000000 */
[----:B------:R-:W-:Y:S02]  /*6ab0*/  USHF.R.U32.HI UR5, URZ, UR57, UR4 ;  /* 0x00000039ff057299 */ /* 0x000fe40008011604 */
[----:B------:R-:W-:Y:S02]  /*6ac0*/  USEL UR4, UR53, UR8, !UP0 ;  /* 0x0000000835047287 */ /* 0x000fe4000c000000 */
[----:B------:R-:W-:Y:S02]  /*6ad0*/  USHF.R.U32.HI UR8, URZ, UR9, UR6 ;  /* 0x00000009ff087299 */ /* 0x000fe40008011606 */
[----:B------:R-:W-:Y:S02]  /*6ae0*/  UIMAD.WIDE.U32 UR6, UR4, UR46, URZ ;  /* 0x0000002e040672a5 */ /* 0x000fe4000f8e00ff */
[----:B------:R-:W-:Y:S02]  /*6af0*/  USEL UR9, UR60, UR5, !UP1 ;  /* 0x000000053c097287 */ /* 0x000fe4000c800000 */
[----:B------:R-:W-:Y:S02]  /*6b00*/  USEL UR8, UR36, UR8, !UP0 ;  /* 0x0000000824087287 */ /* 0x000fe4000c000000 */
[----:B------:R-:W-:Y:S01]  /*6b10*/  UIMAD.WIDE.U32 UR10, UR9, UR46, URZ ;  /* 0x0000002e090a72a5 */ /* 0x000fe2000f8e00ff */
[----:B------:R-:W-:Y:S01]  /*6b20*/  UMOV UR6, UR7 ;  /* 0x0000000700067c82 */ /* 0x000fe20008000000 */
[----:B------:R-:W-:Y:S01]  /*6b30*/  UMOV UR5, UR13 ;  /* 0x0000000d00057c82 */ /* 0x000fe20008000000 */
[----:B------:R-:W-:Y:S02]  /*6b40*/  @UP2 USHF.R.U32.HI UR4, URZ, UR47, UR6 ;  /* 0x0000002fff042299 */ /* 0x000fe40008011606 */
[----:B------:R-:W-:Y:S02]  /*6b50*/  USHF.R.U32.HI UR5, URZ, UR57, UR5 ;  /* 0x00000039ff057299 */ /* 0x000fe40008011605 */
[----:B------:R-:W-:Y:S02]  /*6b60*/  UIMAD UR4, UR39, UR4, URZ ;  /* 0x00000004270472a4 */ /* 0x000fe4000f8e02ff */
[----:B------:R-:W-:Y:S02]  /*6b70*/  USEL UR5, UR37, UR5, !UP1 ;  /* 0x0000000525057287 */ /* 0x000fe4000c800000 */
[----:B------:R-:W-:Y:S01]  /*6b80*/  UISETP.GE.AND UP0, UPT, UR8, UR4, UPT ;  /* 0x000000040800728c */ /* 0x000fe2000bf06270 */
[----:B------:R-:W-:Y:S01]  /*6b90*/  UMOV UR6, UR11 ;  /* 0x0000000b00067c82 */ /* 0x000fe20008000000 */
[----:B------:R-:W-:Y:S02]  /*6ba0*/  UIMAD.WIDE.U32 UR10, UR8, UR46, URZ ;  /* 0x0000002e080a72a5 */ /* 0x000fe4000f8e00ff */
[----:B------:R-:W-:Y:S04]  /*6bb0*/  @UP2 USHF.R.U32.HI UR9, URZ, UR47, UR6 ;  /* 0x0000002fff092299 */ /* 0x000fe80008011606 */
[----:B------:R-:W-:Y:S01]  /*6bc0*/  UIMAD UR6, UR39, UR9, URZ ;  /* 0x00000009270672a4 */ /* 0x000fe2000f8e02ff */
[----:B------:R-:W-:Y:S03]  /*6bd0*/  UMOV UR4, UR11 ;  /* 0x0000000b00047c82 */ /* 0x000fe60008000000 */
[----:B------:R-:W-:Y:S02]  /*6be0*/  UISETP.GE.OR UP0, UPT, UR5, UR6, UP0 ;  /* 0x000000060500728c */ /* 0x000fe40008706670 */
[----:B------:R-:W-:Y:S02]  /*6bf0*/  USHF.R.U32.HI UR4, URZ, UR47, UR4 ;  /* 0x0000002fff047299 */ /* 0x000fe40008011604 */
[----:B------:R-:W-:Y:S02]  /*6c00*/  UIMAD.WIDE.U32 UR6, UR5, UR46, URZ ;  /* 0x0000002e050672a5 */ /* 0x000fe4000f8e00ff */
[----:B------:R-:W-:Y:S02]  /*6c10*/  USEL UR11, UR8, UR4, !UP2 ;  /* 0x00000004080b7287 */ /* 0x000fe4000d000000 */
[----:B------:R-:W-:Y:S02]  /*6c20*/  UIADD3 UR6, UPT, UPT, -UR5, URZ, URZ ;  /* 0x000000ff05067290 */ /* 0x000fe4000fffe1ff */
[----:B------:R-:W-:Y:S02]  /*6c30*/  UIADD3 UR10, UPT, UPT, -UR11, URZ, URZ ;  /* 0x000000ff0b0a7290 */ /* 0x000fe4000fffe1ff */
[----:B------:R-:W-:Y:S02]  /*6c40*/  UIMAD UR6, UR45, UR6, UR37 ;  /* 0x000000062d0672a4 */ /* 0x000fe4000f8e0225 */
[----:B------:R-:W-:Y:S01]  /*6c50*/  UIMAD UR10, UR39, UR10, UR8 ;  /* 0x0000000a270a72a4 */ /* 0x000fe2000f8e0208 */
[----:B------:R-:W-:Y:S01]  /*6c60*/  @!UP0 UMOV UR4, UR7 ;  /* 0x0000000700048c82 */ /* 0x000fe20008000000 */
[----:B------:R-:W-:Y:S02]  /*6c70*/  UIADD3 UR7, UPT, UPT, -UR8, URZ, URZ ;  /* 0x000000ff08077290 */ /* 0x000fe4000fffe1ff */
[----:B------:R-:W-:Y:S04]  /*6c80*/  @!UP0 USHF.R.U32.HI UR4, URZ, UR47, UR4 ;  /* 0x0000002fff048299 */ /* 0x000fe80008011604 */
[----:B------:R-:W-:Y:S04]  /*6c90*/  @!UP0 USEL UR4, UR5, UR4, !UP2 ;  /* 0x0000000405048287 */ /* 0x000fe8000d000000 */
[----:B------:R-:W-:Y:S02]  /*6ca0*/  @!UP0 UIMAD UR9, UR9, UR10, UR4 ;  /* 0x0000000a090982a4 */ /* 0x000fe4000f8e0204 */
[----:B------:R-:W-:Y:S02]  /*6cb0*/  @!UP0 UIADD3 UR10, UPT, UPT, UR11, -UR4, URZ ;  /* 0x800000040b0a8290 */ /* 0x000fe4000fffe0ff */
[----:B------:R-:W-:Y:S02]  /*6cc0*/  UIMAD UR4, UR58, UR7, UR36 ;  /* 0x000000073a0472a4 */ /* 0x000fe4000f8e0224 */
[----:B------:R-:W-:Y:S03]  /*6cd0*/  @!UP0 UIMAD UR8, UR10, UR39, UR5 ;  /* 0x000000270a0882a4 */ /* 0x000fe6000f8e0205 */
[----:B------:R-:W-:Y:S02]  /*6ce0*/  @!UP0 UMOV UR5, UR9 ;  /* 0x0000000900058c82 */ /* 0x000fe40008000000 */
[----:B------:R-:W-:Y:S02]  /*6cf0*/  UIMAD UR37, UR5, UR45, UR6 ;  /* 0x0000002d052572a4 */ /* 0x000fe4000f8e0206 */
[----:B------:R-:W-:Y:S11]  /*6d00*/  UIMAD UR36, UR8, UR58, UR4 ;  /* 0x0000003a082472a4 */ /* 0x000ff6000f8e0204 */
[----:B------:R-:W-:Y:S01]  /*6d10*/  @!UPT UIADD3 URZ, UPT, UPT, URZ, URZ, URZ ;  /* 0x000000fffffff290 */ /* 0x000fe2000fffe0ff */
.L_x_120:
[----:B------:R-:W-:Y:S01]  /*6d20*/  UISETP.NE.AND UP0, UPT, UR38, 0x1, UPT ;  /* 0x000000012600788c */ /* 0x000fe2000bf05270 */
[----:B------:R-:W-:Y:S01]  /*6d30*/  @P0 SHF.R.U32.HI R4, RZ, 0x10, R5 ;  /* 0x00000010ff040819 */ /* 0x000fe20000011605 */
[----:B------:R-:W-:Y:S02]  /*6d40*/  UIADD3 UR11, UPT, UPT, UR49, 0x400, URZ ;  /* 0x00000400310b7890 */ /* 0x000fe4000fffe0ff */
[----:B------:R-:W-:Y:S01]  /*6d50*/  USHF.L.U32 UR41, UR21, 0x7, URZ ;  /* 0x0000000715297899 */ /* 0x000fe200080006ff */
[----:B------:R-:W-:Y:S06]  /*6d60*/  @P0 R2UR UR61, R4 ;  /* 0x00000000043d02ca */ /* 0x000fec00000e0000 */
[----:B------:R-:W2:Y:S01]  /*6d70*/  @!UP0 LDCU.128 UR12, c[0x0][0xb10] ;  /* 0x00016200ff0c87ac */ /* 0x000ea20008000c00 */
[----:B------:R-:W3:Y:S01]  /*6d80*/  @!UP0 LDCU UR5, c[0x0][0xb0c] ;  /* 0x00016180ff0587ac */ /* 0x000ee20008000800 */
[----:B------:R-:W4:Y:S01]  /*6d90*/  @!UP0 LDCU UR10, c[0x0][0xb20] ;  /* 0x00016400ff0a87ac */ /* 0x000f220008000800 */
[----:B--2---:R-:W-:Y:S02]  /*6da0*/  UIMAD.WIDE.U32 UR8, UR37, UR12, URZ ;  /* 0x0000000c250872a5 */ /* 0x004fe4000f8e00ff */
[----:B------:R-:W-:Y:S02]  /*6db0*/  UIMAD.WIDE.U32 UR6, UR36, UR15, URZ ;  /* 0x0000000f240672a5 */ /* 0x000fe4000f8e00ff */
[----:B------:R-:W-:Y:S03]  /*6dc0*/  @!UP0 UISETP.NE.AND UP1, UPT, UR14, 0x1, UPT ;  /* 0x000000010e00888c */ /* 0x000fe6000bf25270 */
[----:B------:R-:W-:Y:S01]  /*6dd0*/  @!UP0 UMOV UR4, UR9 ;  /* 0x0000000900048c82 */ /* 0x000fe20008000000 */
[----:B---3--:R-:W-:Y:S02]  /*6de0*/  @!UP0 UISETP.NE.AND UP2, UPT, UR5, 0x1, UPT ;  /* 0x000000010500888c */ /* 0x008fe4000bf45270 */
[----:B------:R-:W-:Y:S01]  /*6df0*/  @!UP0 USHF.R.U32.HI UR4, URZ, UR13, UR4 ;  /* 0x0000000dff048299 */ /* 0x000fe20008011604 */
[----:B------:R-:W-:Y:S02]  /*6e00*/  @!UP0 UMOV UR6, UR7 ;  /* 0x0000000700068c82 */ /* 0x000fe40008000000 */
[----:B----4-:R-:W-:Y:S02]  /*6e10*/  @!UP0 USHF.R.U32.HI UR6, URZ, UR10, UR6 ;  /* 0x0000000aff068299 */ /* 0x010fe40008011606 */
[----:B------:R-:W-:Y:S02]  /*6e20*/  @!UP0 USEL UR7, UR37, UR4, !UP2 ;  /* 0x0000000425078287 */ /* 0x000fe4000d000000 */
[----:B------:R-:W-:Y:S04]  /*6e30*/  @!UP0 USEL UR6, UR36, UR6, !UP1 ;  /* 0x0000000624068287 */ /* 0x000fe8000c800000 */
[----:B------:R-:W-:Y:S02]  /*6e40*/  @!UP0 UIADD3 UR4, UPT, UPT, -UR7, UR6, URZ ;  /* 0x0000000607048290 */ /* 0x000fe4000fffe1ff */
[----:B------:R-:W-:Y:S02]  /*6e50*/  @!UP0 UIADD3 UR6, UPT, UPT, UR7, -UR6, URZ ;  /* 0x8000000607068290 */ /* 0x000fe4000fffe0ff */
[----:B------:R-:W-:Y:S02]  /*6e60*/  @!UP0 UIMAD UR37, UR4, UR5, UR37 ;  /* 0x00000005042582a4 */ /* 0x000fe4000f8e0225 */
[----:B------:R-:W-:Y:S02]  /*6e70*/  @!UP0 UIMAD UR36, UR6, UR14, UR36 ;  /* 0x0000000e062482a4 */ /* 0x000fe4000f8e0224 */
[----:B------:R-:W-:Y:S09]  /*6e80*/  ULOP3.LUT UP0, URZ, UR11, 0x1b0, URZ, 0xc0, !UPT ;  /* 0x000001b00bff7892 */ /* 0x000ff2000f80c0ff */
[----:B------:R-:W-:Y:S05]  /*6e90*/  BRA.U !UP0, `(.L_x_121) ;  /* 0x0000000108407547 */ /* 0x000fea000b800000 */
[----:B------:R-:W2:Y:S01]  /*6ea0*/  LDCU.64 UR8, c[0x4][0x80] ;  /* 0x01001000ff0877ac */ /* 0x000ea20008000a00 */
[----:B------:R-:W-:Y:S01]  /*6eb0*/  MOV R15, 0x0 ;  /* 0x00000000000f7802 */ /* 0x000fe20000000f00 */
[----:B------:R-:W-:Y:S02]  /*6ec0*/  HFMA2 R12, -RZ, RZ, 0, 5.9604644775390625e-08 ;  /* 0x00000001ff0c7431 */ /* 0x000fe400000001ff */
[----:B------:R-:W-:Y:S02]  /*6ed0*/  IMAD.MOV.U32 R8, RZ, RZ, 0x70 ;  /* 0x00000070ff087424 */ /* 0x000fe400078e00ff */
[----:B------:R-:W-:Y:S01]  /*6ee0*/  IMAD.MOV.U32 R13, RZ, RZ, RZ ;  /* 0x000000ffff0d7224 */ /* 0x000fe200078e00ff */
[----:B------:R-:W3:Y:S01]  /*6ef0*/  LDCU.64 UR6, c[0x4][0x88] ;  /* 0x01001100ff0677ac */ /* 0x000ee20008000a00 */
[----:B------:R-:W4:Y:S01]  /*6f00*/  LDC.64 R14, c[0x4][R15] ;  /* 0x010000000f0e7b82 */ /* 0x000f220000000a00 */
[----:B------:R-:W1:Y:S01]  /*6f10*/  LDCU.64 UR4, c[0x4][0x8] ;  /* 0x01000100ff0477ac */ /* 0x000e620008000a00 */
[----:B--2---:R-:W-:Y:S01]  /*6f20*/  MOV R5, UR9 ;  /* 0x0000000900057c02 */ /* 0x004fe20008000f00 */
[----:B------:R-:W-:Y:S01]  /*6f30*/  IMAD.U32 R4, RZ, RZ, UR8 ;  /* 0x00000008ff047e24 */ /* 0x000fe2000f8e00ff */
[----:B---3--:R-:W-:Y:S01]  /*6f40*/  MOV R7, UR7 ;  /* 0x0000000700077c02 */ /* 0x008fe20008000f00 */
[----:B------:R-:W-:Y:S01]  /*6f50*/  IMAD.U32 R6, RZ, RZ, UR6 ;  /* 0x00000006ff067e24 */ /* 0x000fe2000f8e00ff */
[----:B-1----:R-:W-:Y:S01]  /*6f60*/  MOV R11, UR5 ;  /* 0x00000005000b7c02 */ /* 0x002fe20008000f00 */
[----:B------:R-:W-:Y:S02]  /*6f70*/  IMAD.U32 R10, RZ, RZ, UR4 ;  /* 0x00000004ff0a7e24 */ /* 0x000fe4000f8e00ff */
[----:B------:R-:W-:Y:S07]  /*6f80*/  LEPC R20, `(.L_x_121) ;  /* 0x000000001014794e */ /* 0x000fee0000000000 */
[----:B----45:R-:W-:Y:S05]  /*6f90*/  CALL.ABS.NOINC R14 ;  /* 0x000000000e007343 */ /* 0x030fea0003c00000 */
.L_x_121:
[----:B------:R-:W-:Y:S01]  /*6fa0*/  LOP3.LUT P0, RZ, R182, 0x1b0, RZ, 0xc0, !PT ;  /* 0x000001b0b6ff7812 */ /* 0x000fe2000780c0ff */
[----:B------:R-:W-:Y:S11]  /*6fb0*/  BSSY.RECONVERGENT B6, `(.L_x_122) ;  /* 0x0000013000067945 */ /* 0x000ff60003800200 */
[----:B------:R-:W-:Y:S01]  /*6fc0*/  @!UPT UIADD3 URZ, UPT, UPT, URZ, URZ, URZ ;  /* 0x000000fffffff290 */ /* 0x000fe2000fffe0ff */
[----:B------:R-:W-:Y:S05]  /*6fd0*/  @!P0 BRA `(.L_x_123) ;  /* 0x0000000000408947 */ /* 0x000fea0003800000 */
        /* <DEDUP_REMOVED lines=16> */
.L_x_123:
[----:B-1----:R-:W-:Y:S05]  /*70e0*/  BSYNC.RECONVERGENT B6 ;  /* 0x0000000000067941 */ /* 0x002fea0003800200 */
.L_x_122:
[----:B------:R-:W-:Y:S01]  /*70f0*/  R2UR UR4, R177 ;  /* 0x00000000b10472ca */ /* 0x000fe200000e0000 */
[----:B------:R-:W-:Y:S01]  /*7100*/  UISETP.NE.U32.AND UP0, UPT, UR62, URZ, UPT ;  /* 0x000000ff3e00728c */ /* 0x000fe2000bf05070 */
[----:B------:R-:W-:Y:S02]  /*7110*/  ISETP.NE.U32.AND P4, PT, R154, RZ, PT ;  /* 0x000000ff9a00720c */ /* 0x000fe40003f85070 */
[----:B------:R-:W-:Y:S01]  /*7120*/  ISETP.NE.U32.AND P2, PT, RZ, UR54, PT ;  /* 0x00000036ff007c0c */ /* 0x000fe2000bf45070 */
[----:B------:R-:W-:Y:S01]  /*7130*/  UISETP.NE.AND.EX UP1, UPT, UR63, URZ, UPT, UP0 ;  /* 0x000000ff3f00728c */ /* 0x000fe2000bf25300 */
[----:B------:R-:W-:Y:S01]  /*7140*/  ISETP.NE.AND.EX P4, PT, R155, RZ, PT, P4 ;  /* 0x000000ff9b00720c */ /* 0x000fe20003f85340 */
[----:B------:R-:W-:Y:S01]  /*7150*/  UPLOP3.LUT UP0, UPT, UPT, UPT, UPT, 0x40, 0x4 ;  /* 0x000000000004789c */ /* 0x000fe20003f0e870 */
[----:B------:R-:W-:Y:S05]  /*7160*/  ISETP.NE.AND.EX P2, PT, RZ, UR55, PT, P2 ;  /* 0x00000037ff007c0c */ /* 0x000fea000bf45320 */
[----:B------:R-:W-:Y:S06]  /*7170*/  UISETP.NE.AND UP2, UPT, UR4, URZ, UPT ;  /* 0x000000ff0400728c */ /* 0x000fec000bf45270 */
[----:B------:R-:W-:Y:S05]  /*7180*/  PLOP3.LUT P1, PT, PT, PT, UP2, 0x80, 0x8 ;  /* 0x000000000008781c */ /* 0x000fea0003f2f028 */
[----:B------:R-:W-:Y:S06]  /*7190*/  @UP2 UPLOP3.LUT UP0, UPT, UPT, UPT, UP1, 0x80, 0x8 ;  /* 0x000000000008289c */ /* 0x000fec0003f0f010 */
[----:B------:R-:W-:Y:S01]  /*71a0*/  PLOP3.LUT P0, PT, PT, PT, UP0, 0x80, 0x8 ;  /* 0x000000000008781c */ /* 0x000fe20003f0f008 */
[----:B------:R-:W-:Y:S01]  /*71b0*/  @!UPT UIADD3 URZ, UPT, UPT, URZ, URZ, URZ ;  /* 0x000000fffffff290 */ /* 0x000fe2000fffe0ff */
[----:B------:R-:W-:Y:S11]  /*71c0*/  BRA.U !UP1, `(.L_x_124) ;  /* 0x00000001093c7547 */ /* 0x000ff6000b800000 */
[----:B------:R-:W-:Y:S01]  /*71d0*/  UISETP.NE.U32.AND UP0, UPT, UR54, URZ, UPT ;  /* 0x000000ff3600728c */ /* 0x000fe2000bf05070 */
[----:B------:R-:W-:Y:S01]  /*71e0*/  HFMA2 R0, -RZ, RZ, 0, 5.9604644775390625e-08 ;  /* 0x00000001ff007431 */ /* 0x000fe200000001ff */
[----:B------:R-:W1:Y:S01]  /*71f0*/  LDCU.64 UR8, c[0x0][0x358] ;  /* 0x00006b00ff0877ac */ /* 0x000e620008000a00 */
[----:B------:R-:W-:Y:S01]  /*7200*/  IMAD.MOV.U32 R167, RZ, RZ, 0x1 ;  /* 0x00000001ffa77424 */ /* 0x000fe200078e00ff */
[----:B------:R-:W-:Y:S06]  /*7210*/  UISETP.NE.AND.EX UP0, UPT, UR55, URZ, UPT, UP0 ;  /* 0x000000ff3700728c */ /* 0x000fec000bf05300 */
        /* <DEDUP_REMOVED lines=9> */
[----:B-12---:R-:W-:Y:S02]  /*72b0*/  @!P3 IMAD.U32 R73, RZ, RZ, UR4 ;  /* 0x00000004ff49be24 */ /* 0x006fe4000f8e00ff */
.L_x_124:
[----:B------:R-:W-:Y:S05]  /*72c0*/  @!P4 BRA `(.L_x_125) ;  /* 0x000000000024c947 */ /* 0x000fea0003800000 */
[----:B------:R-:W-:Y:S01]  /*72d0*/  ISETP.NE.U32.AND P3, PT, R152, RZ, PT ;  /* 0x000000ff9800720c */ /* 0x000fe20003f65070 */
[----:B------:R-:W1:Y:S03]  /*72e0*/  LDCU.64 UR4, c[0x0][0x358] ;  /* 0x00006b00ff0477ac */ /* 0x000e660008000a00 */
[----:B------:R-:W-:Y:S11]  /*72f0*/  ISETP.NE.AND.EX P3, PT, R153, RZ, PT, P3 ;  /* 0x000000ff9900720c */ /* 0x000ff60003f65330 */
[----:B------:R-:W-:Y:S02]  /*7300*/  @!UPT UIADD3 URZ, UPT, UPT, URZ, URZ, URZ ;  /* 0x000000fffffff290 */ /* 0x000fe4000fffe0ff */
[----:B------:R-:W2:Y:S01]  /*7310*/  @P3 LDC.64 R4, c[0x0][0x8a8] ;  /* 0x00022a00ff043b82 */ /* 0x000ea20000000a00 */
[----:B------:R-:W-:Y:S04]  /*7320*/  @P3 IMAD R0, R154, UR51, RZ ;  /* 0x000000339a003c24 */ /* 0x000fe8000f8e02ff */
[----:B--2---:R-:W-:Y:S05]  /*7330*/  @P3 IMAD.WIDE R4, R0, 0x4, R4 ;  /* 0x0000000400043825 */ /* 0x004fea00078e0204 */
[----:B-1---5:R1:W5:Y:S02]  /*7340*/  @P3 LDG.E R70, desc[UR4][R4.64] ;  /* 0x0000000404463981 */ /* 0x022364000c1e1900 */
[----:B-1----:R-:W2:Y:S02]  /*7350*/  @!P3 LDC R70, c[0x0][0x8a0] ;  /* 0x00022800ff46bb82 */ /* 0x002ea40000000800 */
.L_x_125:
[----:B-----5:R-:W-:Y:S01]  /*7360*/  FSETP.NEU.AND P5, PT, R73, RZ, PT ;  /* 0x000000ff4900720b */ /* 0x020fe20003fad000 */
[----:B------:R-:W-:Y:S01]  /*7370*/  USHF.L.U32 UR8, UR50, 0x7, URZ ;  /* 0x0000000732087899 */ /* 0x000fe200080006ff */
[----:B------:R-:W-:Y:S01]  /*7380*/  SEL R6, RZ, 0xffffffff, P2 ;  /* 0xffffffffff067807 */ /* 0x000fe20001000000 */
[----:B------:R-:W-:Y:S01]  /*7390*/  BSSY B1, `(.L_x_126) ;  /* 0x000005f000017945 */ /* 0x000fe20003800000 */
[----:B------:R-:W-:Y:S01]  /*73a0*/  LOP3.LUT P4, RZ, R167, 0xff, RZ, 0xc0, !PT ;  /* 0x000000ffa7ff7812 */ /* 0x000fe2000788c0ff */
[----:B------:R-:W-:Y:S01]  /*73b0*/  IMAD.MOV.U32 R195, RZ, RZ, 0x1 ;  /* 0x00000001ffc37424 */ /* 0x000fe200078e00ff */
[----:B------:R-:W-:Y:S01]  /*73c0*/  @P1 SEL R3, RZ, 0xffffffff, P5 ;  /* 0xffffffffff031807 */ /* 0x000fe20002800000 */
[----:B------:R-:W-:Y:S01]  /*73d0*/  IMAD.U32 R186, RZ, RZ, UR8 ;  /* 0x00000008ffba7e24 */ /* 0x000fe2000f8e00ff */
[----:B------:R-:W-:Y:S01]  /*73e0*/  LEA R0, R160, UR49, 0x3 ;  /* 0x00000031a0007c11 */ /* 0x000fe2000f8e18ff */
[----:B------:R-:W-:Y:S01]  /*73f0*/  IMAD.IADD R71, R69, 0x1, R2 ;  /* 0x0000000145477824 */ /* 0x000fe200078e0202 */
[----:B------:R-:W-:Y:S02]  /*7400*/  @P0 SEL R3, R6, R3, !P4 ;  /* 0x0000000306030207 */ /* 0x000fe40006000000 */
[----:B------:R-:W-:Y:S02]  /*7410*/  CS2R R150, SRZ ;  /* 0x0000000000967805 */ /* 0x000fe4000001ff00 */
[----:B------:R-:W-:Y:S02]  /*7420*/  LEA R187, R68, UR49, 0x3 ;  /* 0x0000003144bb7c11 */ /* 0x000fe4000f8e18ff */
[----:B------:R-:W-:Y:S02]  /*7430*/  CS2R R148, SRZ ;  /* 0x0000000000947805 */ /* 0x000fe4000001ff00 */
[----:B------:R-:W-:Y:S02]  /*7440*/  @P1 LOP3.LUT R3, R3, 0x1, RZ, 0xc0, !PT ;  /* 0x0000000103031812 */ /* 0x000fe400078ec0ff */
[----:B------:R-:W-:Y:S02]  /*7450*/  CS2R R146, SRZ ;  /* 0x0000000000927805 */ /* 0x000fe4000001ff00 */
[----:B------:R-:W-:Y:S02]  /*7460*/  SHF.L.U32 R4, R162, 0x1f, RZ ;  /* 0x0000001fa2047819 */ /* 0x000fe400000006ff */
[----:B------:R-:W-:Y:S02]  /*7470*/  CS2R R144, SRZ ;  /* 0x0000000000907805 */ /* 0x000fe4000001ff00 */
[----:B------:R-:W-:Y:S02]  /*7480*/  ISETP.NE.U32.OR P3, PT, R3, 0x1, !P1 ;  /* 0x000000010300780c */ /* 0x000fe40004f65470 */
[----:B------:R-:W-:Y:S02]  /*7490*/  CS2R R142, SRZ ;  /* 0x00000000008e7805 */ /* 0x000fe4000001ff00 */
[----:B------:R-:W-:Y:S02]  /*74a0*/  R2UR UR4, R173 ;  /* 0x00000000ad0472ca */ /* 0x000fe400000e0000 */
[----:B------:R-:W-:Y:S02]  /*74b0*/  CS2R R140, SRZ ;  /* 0x00000000008c7805 */ /* 0x000fe4000001ff00 */
[----:B------:R-:W-:Y:S02]  /*74c0*/  R2UR UR7, R172 ;  /* 0x00000000ac0772ca */ /* 0x000fe400000e0000 */
[----:B------:R-:W-:Y:S02]  /*74d0*/  CS2R R138, SRZ ;  /* 0x00000000008a7805 */ /* 0x000fe4000001ff00 */
[----:B------:R-:W-:Y:S02]  /*74e0*/  R2UR UR10, R174 ;  /* 0x00000000ae0a72ca */ /* 0x000fe400000e0000 */
[----:B------:R-:W-:Y:S02]  /*74f0*/  CS2R R136, SRZ ;  /* 0x0000000000887805 */ /* 0x000fe4000001ff00 */
[----:B------:R-:W-:Y:S02]  /*7500*/  R2UR UR6, R170 ;  /* 0x00000000aa0672ca */ /* 0x000fe400000e0000 */
[----:B------:R-:W-:Y:S02]  /*7510*/  R2UR UR9, R171 ;  /* 0x00000000ab0972ca */ /* 0x000fe400000e0000 */
[----:B------:R-:W-:Y:S02]  /*7520*/  R2UR UR11, R169 ;  /* 0x00000000a90b72ca */ /* 0x000fe400000e0000 */
[----:B------:R-:W-:Y:S01]  /*7530*/  @P3 SHF.L.U32 R9, R135, 0x1f, RZ ;  /* 0x0000001f87093819 */ /* 0x000fe200000006ff */
[----:B------:R-:W-:Y:S01]  /*7540*/  UIMAD.WIDE.U32 UR4, UR8, UR4, URZ ;  /* 0x00000004080472a5 */ /* 0x000fe2000f8e00ff */
[----:B------:R-:W-:Y:S02]  /*7550*/  P2R R156, PR, RZ, 0x8 ;  /* 0x00000008ff9c7803 */ /* 0x000fe40000000000 */
[----:B------:R-:W1:Y:S01]  /*7560*/  @P3 SYNCS.PHASECHK.TRANS64.TRYWAIT P1, [R0+URZ+0x200], R9 ;  /* 0x00020009000035a7 */ /* 0x000e6200080211ff */
[----:B------:R-:W-:Y:S01]  /*7570*/  PLOP3.LUT P3, PT, PT, PT, UP1, 0x80, 0x8 ;  /* 0x000000000008781c */ /* 0x000fe20003f6f018 */
[----:B------:R-:W-:Y:S01]  /*7580*/  UISETP.NE.AND UP0, UPT, UR10, 0x1, UPT ;  /* 0x000000010a00788c */ /* 0x000fe2000bf05270 */
[----:B------:R-:W-:Y:S01]  /*7590*/  SEL R3, RZ, 0xffffffff, P5 ;  /* 0xffffffffff037807 */ /* 0x000fe20002800000 */
[----:B------:R-:W-:Y:S01]  /*75a0*/  UMOV UR4, UR5 ;  /* 0x0000000500047c82 */ /* 0x000fe20008000000 */
[----:B------:R-:W-:Y:S01]  /*75b0*/  ISETP.NE.AND P5, PT, R156, RZ, PT ;  /* 0x000000ff9c00720c */ /* 0x000fe20003fa5270 */
[----:B------:R-:W-:Y:S04]  /*75c0*/  USHF.R.U32.HI UR4, URZ, UR7, UR4 ;  /* 0x00000007ff047299 */ /* 0x000fe80008011604 */
[----:B------:R-:W-:Y:S02]  /*75d0*/  USEL UR4, UR8, UR4, !UP0 ;  /* 0x0000000408047287 */ /* 0x000fe4000c000000 */
[----:B------:R-:W-:Y:S02]  /*75e0*/  UISETP.NE.AND UP0, UPT, UR9, 0x1, UPT ;  /* 0x000000010900788c */ /* 0x000fe4000bf05270 */
[----:B------:R-:W-:Y:S01]  /*75f0*/  UIMAD.WIDE.U32 UR6, UR4, UR6, URZ ;  /* 0x00000006040672a5 */ /* 0x000fe2000f8e00ff */
[----:B------:R-:W-:Y:S01]  /*7600*/  @P3 SEL R3, R6, R3, !P4 ;  /* 0x0000000306033207 */ /* 0x000fe20006000000 */
[----:B------:R3:W4:Y:S01]  /*7610*/  SYNCS.PHASECHK.TRANS64.TRYWAIT P0, [R187+URZ+0x240], R4 ;  /* 0x00024004bb0075a7 */ /* 0x00072200080011ff */
[----:B------:R-:W-:Y:S01]  /*7620*/  IMAD.U32 R185, RZ, RZ, UR4 ;  /* 0x00000004ffb97e24 */ /* 0x000fe2000f8e00ff */
[----:B------:R-:W-:Y:S01]  /*7630*/  PLOP3.LUT P2, PT, PT, PT, UP0, 0x80, 0x8 ;  /* 0x000000000008781c */ /* 0x000fe20003f4f008 */
[----:B------:R-:W-:Y:S01]  /*7640*/  IMAD R7, RZ, RZ, -UR4 ;  /* 0x80000004ff077e24 */ /* 0x000fe2000f8e02ff */
[----:B------:R-:W-:Y:S01]  /*7650*/  LOP3.LUT R3, R3, 0x1, RZ, 0xc0, !PT ;  /* 0x0000000103037812 */ /* 0x000fe200078ec0ff */
[----:B------:R-:W-:Y:S01]  /*7660*/  UMOV UR5, UR7 ;  /* 0x0000000700057c82 */ /* 0x000fe20008000000 */
[----:B------:R-:W-:Y:S01]  /*7670*/  IMAD.U32 R184, RZ, RZ, UR4 ;  /* 0x00000004ffb87e24 */ /* 0x000fe2000f8e00ff */
[----:B------:R-:W-:Y:S01]  /*7680*/  USHF.R.U32.HI UR5, URZ, UR11, UR5 ;  /* 0x0000000bff057299 */ /* 0x000fe20008011605 */
[----:B------:R-:W-:Y:S01]  /*7690*/  ISETP.NE.U32.AND P6, PT, R3, 0x1, PT ;  /* 0x000000010300780c */ /* 0x000fe20003fc5070 */
[----:B------:R-:W-:Y:S03]  /*76a0*/  IMAD R186, R7, UR10, R186 ;  /* 0x0000000a07ba7c24 */ /* 0x000fe6000f8e02ba */
[----:B------:R-:W-:Y:S02]  /*76b0*/  P2R R196, PR, RZ, 0x40 ;  /* 0x00000040ffc47803 */ /* 0x000fe40000000000 */
[----:B------:R-:W-:Y:S05]  /*76c0*/  SEL R185, R185, UR5, !P2 ;  /* 0x00000005b9b97c07 */ /* 0x000fea000d000000 */
[----:B------:R-:W-:Y:S04]  /*76d0*/  IMAD.MOV R5, RZ, RZ, -R185 ;  /* 0x000000ffff057224 */ /* 0x000fe800078e0ab9 */
[----:B------:R-:W-:Y:S01]  /*76e0*/  IMAD R184, R5, UR9, R184 ;  /* 0x0000000905b87c24 */ /* 0x000fe2000f8e02b8 */
[----:B-1----:R-:W-:Y:S01]  /*76f0*/  @P5 SEL R195, RZ, 0x1, !P1 ;  /* 0x00000001ffc35807 */ /* 0x002fe20004800000 */
[----:B---3--:R-:W-:Y:S06]  /*7700*/  @!P5 BRA `(.L_x_127) ;  /* 0x00000000009cd947 */ /* 0x008fec0003800000 */
[----:B------:R-:W-:Y:S01]  /*7710*/  @P6 IMAD R8, R160, 0x2000, R181 ;  /* 0x00002000a0086824 */ /* 0x000fe200078e02b5 */
[----:B------:R-:W1:Y:S01]  /*7720*/  S2R R2, SR_CgaCtaId ;  /* 0x0000000000027919 */ /* 0x000e620000008800 */
[----:B------:R-:W-:Y:S01]  /*7730*/  ISETP.NE.AND P1, PT, R195, RZ, PT ;  /* 0x000000ffc300720c */ /* 0x000fe20003f25270 */
[----:B------:R-:W-:Y:S01]  /*7740*/  BSSY B0, `(.L_x_128) ;  /* 0x0000010000007945 */ /* 0x000fe20003800000 */
[--C-:B------:R-:W-:Y:S01]  /*7750*/  @P6 IMAD R7, R165, -0x10, R8.reuse ;  /* 0xfffffff0a5076824 */ /* 0x100fe200078e0208 */
[----:B------:R-:W-:Y:S01]  /*7760*/  CS2R R138, SRZ ;  /* 0x00000000008a7805 */ /* 0x000fe2000001ff00 */
[----:B------:R-:W-:Y:S01]  /*7770*/  @P6 IMAD R6, R164, -0x10, R8 ;  /* 0xfffffff0a4066824 */ /* 0x000fe200078e0208 */
[----:B------:R-:W-:Y:S01]  /*7780*/  CS2R R136, SRZ ;  /* 0x0000000000887805 */ /* 0x000fe2000001ff00 */
[----:B------:R-:W-:Y:S01]  /*7790*/  @P6 IMAD R5, R180, 0x10, R7 ;  /* 0x00000010b4056824 */ /* 0x000fe200078e0207 */
[----:B------:R-:W-:Y:S02]  /*77a0*/  CS2R R146, SRZ ;  /* 0x0000000000927805 */ /* 0x000fe4000001ff00 */
[----:B------:R-:W-:Y:S02]  /*77b0*/  CS2R R144, SRZ ;  /* 0x0000000000907805 */ /* 0x000fe4000001ff00 */
[----:B------:R-:W-:Y:S02]  /*77c0*/  CS2R R142, SRZ ;  /* 0x00000000008e7805 */ /* 0x000fe4000001ff00 */
[----:B------:R-:W-:Y:S02]  /*77d0*/  CS2R R140, SRZ ;  /* 0x00000000008c7805 */ /* 0x000fe4000001ff00 */
[----:B------:R-:W-:Y:S02]  /*77e0*/  CS2R R150, SRZ ;  /* 0x0000000000967805 */ /* 0x000fe4000001ff00 */
[----:B------:R-:W-:Y:S01]  /*77f0*/  CS2R R148, SRZ ;  /* 0x0000000000947805 */ /* 0x000fe2000001ff00 */
[----:B------:R-:W-:Y:S06]  /*7800*/  @P1 BRA `(.L_x_129) ;  /* 0x00000000000c1947 */ /* 0x000fec0003800000 */
[----:B------:R-:W-:Y:S04]  /*7810*/  SHF.L.U32 R3, R135, 0x1f, RZ ;  /* 0x0000001f87037819 */ /* 0x000fe800000006ff */
[----:B------:R-:W3:Y:S02]  /*7820*/  SYNCS.PHASECHK.TRANS64.TRYWAIT P1, [R0+URZ+0x200], R3 ;  /* 0x00020003000075a7 */ /* 0x000ee400080211ff */
[----:B---3--:R-:W-:Y:S05]  /*7830*/  @!P1 BRA `(.L_x_130) ;  /* 0x0000003c00b89947 */ /* 0x008fea0003800000 */
.L_x_129:
[----:B------:R-:W-:Y:S05]  /*7840*/  BSYNC B0 ;  /* 0x0000000000007941 */ /* 0x000fea0003800000 */
.L_x_128:
[----:B------:R-:W-:Y:S01]  /*7850*/  ISETP.NE.AND P1, PT, R196, RZ, PT ;  /* 0x000000ffc400720c */ /* 0x000fe20003f25270 */
[----:B---3--:R-:W-:Y:S02]  /*7860*/  VIADD R3, R0, 0x210 ;  /* 0x0000021000037836 */ /* 0x008fe40000000000 */
[----:B------:R-:W-:Y:S03]  /*7870*/  VIADD R160, R160, 0x1 ;  /* 0x00000001a0a07836 */ /* 0x000fe60000000000 */
[----:B-1----:R-:W-:Y:S07]  /*7880*/  PRMT R2, R2, 0x654, R3 ;  /* 0x0000065402027816 */ /* 0x002fee0000000003 */
[----:B------:R1:W3:Y:S04]  /*7890*/  @P1 LDS.128 R136, [R8] ;  /* 0x0000000008881984 */ /* 0x0002e80000000c00 */
[----:B------:R1:W1:Y:S04]  /*78a0*/  @P1 LDS.128 R144, [R6+0x20] ;  /* 0x0000200006901984 */ /* 0x0002680000000c00 */
[----:B------:R1:W1:Y:S04]  /*78b0*/  @P1 LDS.128 R140, [R7+0x10] ;  /* 0x00001000078c1984 */ /* 0x0002680000000c00 */
[----:B------:R1:W1:Y:S01]  /*78c0*/  @P1 LDS.128 R148, [R5+0x10] ;  /* 0x0000100005941984 */ /* 0x0002620000000c00 */
[C---:B------:R-:W-:Y:S01]  /*78d0*/  ISETP.NE.AND P1, PT, R160.reuse, 0x2, PT ;  /* 0x00000002a000780c */ /* 0x040fe20003f25270 */
[----:B------:R-:W-:Y:S01]  /*78e0*/  @!PT LDS RZ, [RZ] ;  /* 0x00000000fffff984 */ /* 0x000fe20000000800 */
[----:B------:R-:W-:Y:S01]  /*78f0*/  @!PT LDS RZ, [RZ] ;  /* 0x00000000fffff984 */ /* 0x000fe20000000800 */
[----:B------:R-:W-:Y:S01]  /*7900*/  @!PT LDS RZ, [RZ] ;  /* 0x00000000fffff984 */ /* 0x000fe20000000800 */
[----:B------:R-:W-:Y:S01]  /*7910*/  @!PT LDS RZ, [RZ] ;  /* 0x00000000fffff984 */ /* 0x000fe20000000800 */
[----:B------:R5:W-:Y:S06]  /*7920*/  MEMBAR.ALL.CTA ;  /* 0x0000000000007992 */ /* 0x000bec0000008000 */
[----:B-----5:R-:W5:Y:S01]  /*7930*/  FENCE.VIEW.ASYNC.S ;  /* 0x00000000000073c6 */ /* 0x020f620000000000 */
[----:B------:R-:W-:Y:S02]  /*7940*/  SEL R0, RZ, 0x1, P1 ;  /* 0x00000001ff007807 */ /* 0x000fe40000800000 */
[----:B------:R-:W-:Y:S02]  /*7950*/  SEL R160, R160, RZ, P1 ;  /* 0x000000ffa0a07207 */ /* 0x000fe40000800000 */
[----:B------:R-:W-:Y:S01]  /*7960*/  LOP3.LUT R135, R135, R0, RZ, 0x3c, !PT ;  /* 0x0000000087877212 */ /* 0x000fe200078e3cff */
[----:B-----5:R1:W-:Y:S06]  /*7970*/  SYNCS.ARRIVE.TRANS64.RED.A1T0 RZ, [R2+URZ], RZ ;  /* 0x000000ff02ff79a7 */ /* 0x0203ec00081004ff */
.L_x_127:
[----:B------:R-:W-:Y:S05]  /*7980*/  BSYNC B1 ;  /* 0x0000000000017941 */ /* 0x000fea0003800000 */
.L_x_126:
[----:B------:R-:W-:Y:S04]  /*7990*/  SHF.R.U32.HI R3, RZ, 0x15, R71 ;  /* 0x00000015ff037819 */ /* 0x000fe80000011647 */
[----:B------:R-:W-:Y:S01]  /*79a0*/  LOP3.LUT P1, RZ, R3, 0x3, R168, 0x48, !PT ;  /* 0x0000000303ff7812 */ /* 0x000fe200078248a8 */
[----:B------:R-:W-:Y:S01]  /*79b0*/  @!UPT UIADD3 URZ, UPT, UPT, URZ, URZ, URZ ;  /* 0x000000fffffff290 */ /* 0x000fe2000fffe0ff */
[----:B----4-:R-:W-:Y:S11]  /*79c0*/  @P0 BRA `(.L_x_131) ;  /* 0x0000000000080947 */ /* 0x010ff60003800000 */
[----:B------:R-:W4:Y:S02]  /*79d0*/  SYNCS.PHASECHK.TRANS64.TRYWAIT P0, [R187+URZ+0x240], R4 ;  /* 0x00024004bb0075a7 */ /* 0x000f2400080011ff */
[----:B----4-:R-:W-:Y:S05]  /*79e0*/  @!P0 BRA `(.L_x_132) ;  /* 0x0000003c00608947 */ /* 0x010fea0003800000 */
.L_x_131:
[----:B------:R-:W-:Y:S04]  /*79f0*/  BSSY.RECONVERGENT B6, `(.L_x_133) ;  /* 0x0000012000067945 */ /* 0x000fe80003800200 */
[----:B------:R-:W-:Y:S05]  /*7a00*/  @!P1 BRA `(.L_x_134) ;  /* 0x0000000000409947 */ /* 0x000fea0003800000 */
[----:B------:R-:W5:Y:S01]  /*7a10*/  LDCU.64 UR8, c[0x4][0x70] ;  /* 0x01000e00ff0877ac */ /* 0x000f620008000a00 */
[----:B------:R-:W-:Y:S01]  /*7a20*/  MOV R3, 0x0 ;  /* 0x0000000000037802 */ /* 0x000fe20000000f00 */
[----:B------:R-:W-:Y:S02]  /*7a30*/  HFMA2 R12, -RZ, RZ, 0, 5.9604644775390625e-08 ;  /* 0x00000001ff0c7431 */ /* 0x000fe400000001ff */
[----:B-1----:R-:W-:Y:S02]  /*7a40*/  IMAD.MOV.U32 R8, RZ, RZ, 0x192 ;  /* 0x00000192ff087424 */ /* 0x002fe400078e00ff */
[----:B------:R-:W-:Y:S01]  /*7a50*/  IMAD.MOV.U32 R13, RZ, RZ, RZ ;  /* 0x000000ffff0d7224 */ /* 0x000fe200078e00ff */
[----:B------:R-:W1:Y:S01]  /*7a60*/  LDCU.64 UR6, c[0x4][0x78] ;  /* 0x01000f00ff0677ac */ /* 0x000e620008000a00 */
[----:B------:R-:W2:Y:S01]  /*7a70*/  LDC.64 R2, c[0x4][R3] ;  /* 0x0100000003027b82 */ /* 0x000ea20000000a00 */
[----:B------:R-:W3:Y:S01]  /*7a80*/  LDCU.64 UR4, c[0x4][0x10] ;  /* 0x01000200ff0477ac */ /* 0x000ee20008000a00 */
[----:B-----5:R-:W-:Y:S01]  /*7a90*/  MOV R5, UR9 ;  /* 0x0000000900057c02 */ /* 0x020fe20008000f00 */
[----:B----4-:R-:W-:Y:S01]  /*7aa0*/  IMAD.U32 R4, RZ, RZ, UR8 ;  /* 0x00000008ff047e24 */ /* 0x010fe2000f8e00ff */
[----:B-1----:R-:W-:Y:S01]  /*7ab0*/  MOV R7, UR7 ;  /* 0x0000000700077c02 */ /* 0x002fe20008000f00 */
[----:B------:R-:W-:Y:S01]  /*7ac0*/  IMAD.U32 R6, RZ, RZ, UR6 ;  /* 0x00000006ff067e24 */ /* 0x000fe2000f8e00ff */
[----:B---3--:R-:W-:Y:S01]  /*7ad0*/  MOV R11, UR5 ;  /* 0x00000005000b7c02 */ /* 0x008fe20008000f00 */
[----:B------:R-:W-:Y:S02]  /*7ae0*/  IMAD.U32 R10, RZ, RZ, UR4 ;  /* 0x00000004ff0a7e24 */ /* 0x000fe4000f8e00ff */
[----:B------:R-:W-:Y:S07]  /*7af0*/  LEPC R20, `(.L_x_134) ;  /* 0x000000001014794e */ /* 0x000fee0000000000 */
[----:B--2---:R-:W-:Y:S05]  /*7b00*/  CALL.ABS.NOINC R2 ;  /* 0x0000000002007343 */ /* 0x004fea0003c00000 */
.L_x_134:
[----:B------:R-:W-:Y:S05]  /*7b10*/  BSYNC.RECONVERGENT B6 ;  /* 0x0000000000067941 */ /* 0x000fea0003800200 */
.L_x_133:
[-C--:B---3--:R-:W-:Y:S01]  /*7b20*/  F2FP.F16.E4M3.UNPACK_B R74, R136.reuse ;  /* 0x00000088ff4a723e */ /* 0x088fe200020006ff */
[----:B------:R-:W-:Y:S05]  /*7b30*/  WARPSYNC.ALL ;  /* 0x0000000000007948 */ /* 0x000fea0003800000 */
[----:B------:R-:W-:Y:S01]  /*7b40*/  R2UR UR4, R71 ;  /* 0x00000000470472ca */ /* 0x000fe200000e0000 */
[--C-:B------:R-:W-:Y:S01]  /*7b50*/  HADD2.F32 R72, -RZ, R74.reuse.H0_H0 ;  /* 0x2000004aff487230 */ /* 0x100fe20000004100 */
[----:B------:R-:W-:Y:S01]  /*7b60*/  F2FP.F16.E4M3.UNPACK_B R76, R136.H1 ;  /* 0x00000088ff4c723e */ /* 0x000fe200030006ff */
[----:B------:R-:W-:Y:S01]  /*7b70*/  HADD2.F32 R75, -RZ, R74.H1_H1 ;  /* 0x3000004aff4b7230 */ /* 0x000fe20000004100 */
[-C--:B------:R-:W-:Y:S01]  /*7b80*/  F2FP.F16.E4M3.UNPACK_B R78, R137.reuse ;  /* 0x00000089ff4e723e */ /* 0x080fe200020006ff */
[----:B------:R-:W-:Y:S01]  /*7b90*/  BSSY.RECONVERGENT B0, `(.L_x_135) ;  /* 0x000011f000007945 */ /* 0x000fe20003800200 */
[----:B------:R-:W-:Y:S01]  /*7ba0*/  F2FP.F16.E4M3.UNPACK_B R80, R137.H1 ;  /* 0x00000089ff50723e */ /* 0x000fe200030006ff */
[--C-:B------:R-:W-:Y:S01]  /*7bb0*/  HADD2.F32 R74, -RZ, R76.reuse.H0_H0 ;  /* 0x2000004cff4a7230 */ /* 0x100fe20000004100 */
[-C--:B------:R-:W-:Y:S01]  /*7bc0*/  F2FP.F16.E4M3.UNPACK_B R82, R138.reuse ;  /* 0x0000008aff52723e */ /* 0x080fe200020006ff */
[----:B------:R-:W-:Y:S01]  /*7bd0*/  HADD2.F32 R76, -RZ, R76.H1_H1 ;  /* 0x3000004cff4c7230 */ /* 0x000fe20000004100 */
[----:B------:R-:W-:Y:S01]  /*7be0*/  F2FP.F16.E4M3.UNPACK_B R84, R138.H1 ;  /* 0x0000008aff54723e */ /* 0x000fe200030006ff */
[--C-:B------:R-:W-:Y:S01]  /*7bf0*/  HADD2.F32 R77, -RZ, R78.reuse.H0_H0 ;  /* 0x2000004eff4d7230 */ /* 0x100fe20000004100 */
[-C--:B------:R-:W-:Y:S01]  /*7c00*/  F2FP.F16.E4M3.UNPACK_B R86, R139.reuse ;  /* 0x0000008bff56723e */ /* 0x080fe200020006ff */
[----:B-1--4-:R-:W2:Y:S01]  /*7c10*/  LDTM.x64 R4, tmem[UR4] ;  /* 0x00000004000479ee */ /* 0x012ea20008340000 */
[----:B------:R-:W-:Y:S01]  /*7c20*/  F2FP.F16.E4M3.UNPACK_B R88, R139.H1 ;  /* 0x0000008bff58723e */ /* 0x000fe200030006ff */
[----:B------:R-:W-:Y:S01]  /*7c30*/  HADD2.F32 R78, -RZ, R78.H1_H1 ;  /* 0x3000004eff4e7230 */ /* 0x000fe20000004100 */
[-C--:B------:R-:W-:Y:S01]  /*7c40*/  F2FP.F16.E4M3.UNPACK_B R90, R140.reuse ;  /* 0x0000008cff5a723e */ /* 0x080fe200020006ff */
[----:B------:R-:W-:Y:S01]  /*7c50*/  HADD2.F32 R79, -RZ, R80.H0_H0 ;  /* 0x20000050ff4f7230 */ /* 0x000fe20000004100 */
[----:B------:R-:W-:Y:S01]  /*7c60*/  F2FP.F16.E4M3.UNPACK_B R92, R140.H1 ;  /* 0x0000008cff5c723e */ /* 0x000fe200030006ff */
[--C-:B------:R-:W-:Y:S01]  /*7c70*/  HADD2.F32 R81, -RZ, R82.reuse.H0_H0 ;  /* 0x20000052ff517230 */ /* 0x100fe20000004100 */
[----:B------:R-:W-:Y:S01]  /*7c80*/  ISETP.NE.AND P6, PT, R156, RZ, PT ;  /* 0x000000ff9c00720c */ /* 0x000fe20003fc5270 */
[----:B------:R-:W-:Y:S01]  /*7c90*/  HADD2.F32 R82, -RZ, R82.H1_H1 ;  /* 0x30000052ff527230 */ /* 0x000fe20000004100 */
[----:B------:R-:W-:Y:S01]  /*7ca0*/  SHF.L.U32 R198, R179, 0x4, RZ ;  /* 0x00000004b3c67819 */ /* 0x000fe200000006ff */
[--C-:B------:R-:W-:Y:S01]  /*7cb0*/  HADD2.F32 R85, -RZ, R86.reuse.H0_H0 ;  /* 0x20000056ff557230 */ /* 0x100fe20000004100 */
[----:B------:R-:W-:Y:S01]  /*7cc0*/  SHF.L.U32 R204, R178, 0x4, RZ ;  /* 0x00000004b2cc7819 */ /* 0x000fe200000006ff */
[----:B------:R-:W-:Y:S01]  /*7cd0*/  HADD2.F32 R86, -RZ, R86.H1_H1 ;  /* 0x30000056ff567230 */ /* 0x000fe20000004100 */
[C---:B------:R-:W-:Y:S01]  /*7ce0*/  IADD3 R192, PT, PT, R181.reuse, R198, RZ ;  /* 0x000000c6b5c07210 */ /* 0x040fe20007ffe0ff */
[--C-:B------:R-:W-:Y:S01]  /*7cf0*/  HADD2.F32 R89, -RZ, R90.reuse.H0_H0 ;  /* 0x2000005aff597230 */ /* 0x100fe20000004100 */
[----:B------:R-:W-:Y:S01]  /*7d00*/  IADD3 R193, PT, PT, R181, R204, RZ ;  /* 0x000000ccb5c17210 */ /* 0x000fe20007ffe0ff */
[----:B------:R-:W-:Y:S01]  /*7d10*/  HADD2.F32 R90, -RZ, R90.H1_H1 ;  /* 0x3000005aff5a7230 */ /* 0x000fe20000004100 */
[----:B------:R-:W-:Y:S01]  /*7d20*/  SHF.L.U32 R197, R180, 0x4, RZ ;  /* 0x00000004b4c57819 */ /* 0x000fe200000006ff */
[----:B------:R-:W-:Y:S01]  /*7d30*/  HADD2.F32 R80, -RZ, R80.H1_H1 ;  /* 0x30000050ff507230 */ /* 0x000fe20000004100 */
[----:B------:R-:W-:Y:S01]  /*7d40*/  F2FP.F16.E4M3.UNPACK_B R94, R141 ;  /* 0x0000008dff5e723e */ /* 0x000fe200020006ff */
[--C-:B------:R-:W-:Y:S01]  /*7d50*/  HADD2.F32 R83, -RZ, R84.reuse.H0_H0 ;  /* 0x20000054ff537230 */ /* 0x100fe20000004100 */
[----:B------:R-:W-:Y:S01]  /*7d60*/  IADD3 R194, PT, PT, R197, R192, RZ ;  /* 0x000000c0c5c27210 */ /* 0x000fe20007ffe0ff */
[----:B------:R-:W-:Y:S01]  /*7d70*/  HADD2.F32 R84, -RZ, R84.H1_H1 ;  /* 0x30000054ff547230 */ /* 0x000fe20000004100 */
[----:B------:R-:W-:Y:S01]  /*7d80*/  F2FP.F16.E4M3.UNPACK_B R98, R142 ;  /* 0x0000008eff62723e */ /* 0x000fe200020006ff */
[C---:B--2---:R-:W-:Y:S01]  /*7d90*/  FMUL R0, R70.reuse, R4 ;  /* 0x0000000446007220 */ /* 0x044fe20000400000 */
[C---:B------:R-:W-:Y:S01]  /*7da0*/  FMUL R2, R70.reuse, R5 ;  /* 0x0000000546027220 */ /* 0x040fe20000400000 */
[C---:B------:R-:W-:Y:S01]  /*7db0*/  FMUL R4, R70.reuse, R8 ;  /* 0x0000000846047220 */ /* 0x040fe20000400000 */
[C---:B------:R-:W-:Y:S01]  /*7dc0*/  FMUL R5, R70.reuse, R9 ;  /* 0x0000000946057220 */ /* 0x040fe20000400000 */
[C---:B------:R-:W-:Y:S01]  /*7dd0*/  FFMA R0, R73.reuse, R72, R0 ;  /* 0x0000004849007223 */ /* 0x040fe20000000000 */
[C---:B------:R-:W-:Y:S01]  /*7de0*/  FFMA R2, R73.reuse, R75, R2 ;  /* 0x0000004b49027223 */ /* 0x040fe20000000002 */
[C---:B------:R-:W-:Y:S01]  /*7df0*/  FMUL R8, R70.reuse, R12 ;  /* 0x0000000c46087220 */ /* 0x040fe20000400000 */
[C---:B------:R-:W-:Y:S01]  /*7e00*/  FMUL R9, R70.reuse, R13 ;  /* 0x0000000d46097220 */ /* 0x040fe20000400000 */
[C---:B------:R-:W-:Y:S01]  /*7e10*/  FMUL R12, R70.reuse, R16 ;  /* 0x00000010460c7220 */ /* 0x040fe20000400000 */
[C---:B------:R-:W-:Y:S01]  /*7e20*/  FMUL R13, R70.reuse, R17 ;  /* 0x00000011460d7220 */ /* 0x040fe20000400000 */
[C---:B------:R-:W-:Y:S01]  /*7e30*/  FMUL R16, R70.reuse, R20 ;  /* 0x0000001446107220 */ /* 0x040fe20000400000 */
[C---:B------:R-:W-:Y:S01]  /*7e40*/  FMUL R17, R70.reuse, R21 ;  /* 0x0000001546117220 */ /* 0x040fe20000400000 */
[--C-:B------:R-:W-:Y:S02]  /*7e50*/  HADD2.F32 R93, -RZ, R94.reuse.H0_H0 ;  /* 0x2000005eff5d7230 */ /* 0x100fe40000004100 */
[C---:B------:R-:W-:Y:S01]  /*7e60*/  FMUL R20, R70.reuse, R24 ;  /* 0x0000001846147220 */ /* 0x040fe20000400000 */
[----:B------:R-:W-:Y:S02]  /*7e70*/  HADD2.F32 R94, -RZ, R94.H1_H1 ;  /* 0x3000005eff5e7230 */ /* 0x000fe40000004100 */
[C---:B------:R-:W-:Y:S01]  /*7e80*/  FMUL R21, R70.reuse, R25 ;  /* 0x0000001946157220 */ /* 0x040fe20000400000 */
[--C-:B------:R-:W-:Y:S02]  /*7e90*/  HADD2.F32 R97, -RZ, R98.reuse.H0_H0 ;  /* 0x20000062ff617230 */ /* 0x100fe40000004100 */
[C---:B------:R-:W-:Y:S01]  /*7ea0*/  FMUL R24, R70.reuse, R28 ;  /* 0x0000001c46187220 */ /* 0x040fe20000400000 */
[----:B------:R-:W-:Y:S02]  /*7eb0*/  HADD2.F32 R98, -RZ, R98.H1_H1 ;  /* 0x30000062ff627230 */ /* 0x000fe40000004100 */
[C---:B------:R-:W-:Y:S01]  /*7ec0*/  FMUL R25, R70.reuse, R29 ;  /* 0x0000001d46197220 */ /* 0x040fe20000400000 */
[C---:B------:R-:W-:Y:S01]  /*7ed0*/  FMUL R28, R70.reuse, R32 ;  /* 0x00000020461c7220 */ /* 0x040fe20000400000 */
[C---:B------:R-:W-:Y:S01]  /*7ee0*/  FMUL R29, R70.reuse, R33 ;  /* 0x00000021461d7220 */ /* 0x040fe20000400000 */
[C---:B------:R-:W-:Y:S01]  /*7ef0*/  FMUL R32, R70.reuse, R36 ;  /* 0x0000002446207220 */ /* 0x040fe20000400000 */
[----:B------:R-:W-:Y:S01]  /*7f00*/  F2FP.F16.E4M3.UNPACK_B R96, R141.H1 ;  /* 0x0000008dff60723e */ /* 0x000fe200030006ff */
[C---:B------:R-:W-:Y:S01]  /*7f10*/  FMUL R33, R70.reuse, R37 ;  /* 0x0000002546217220 */ /* 0x040fe20000400000 */
[C---:B------:R-:W-:Y:S01]  /*7f20*/  FMUL R36, R70.reuse, R40 ;  /* 0x0000002846247220 */ /* 0x040fe20000400000 */
[----:B------:R-:W-:Y:S01]  /*7f30*/  F2FP.F16.E4M3.UNPACK_B R100, R142.H1 ;  /* 0x0000008eff64723e */ /* 0x000fe200030006ff */
[C---:B------:R-:W-:Y:S01]  /*7f40*/  FMUL R37, R70.reuse, R41 ;  /* 0x0000002946257220 */ /* 0x040fe20000400000 */
[C---:B------:R-:W-:Y:S01]  /*7f50*/  FMUL R40, R70.reuse, R44 ;  /* 0x0000002c46287220 */ /* 0x040fe20000400000 */
[----:B------:R-:W-:Y:S01]  /*7f60*/  F2FP.F16.E4M3.UNPACK_B R102, R143 ;  /* 0x0000008fff66723e */ /* 0x000fe200020006ff */
[C---:B------:R-:W-:Y:S01]  /*7f70*/  FMUL R41, R70.reuse, R45 ;  /* 0x0000002d46297220 */ /* 0x040fe20000400000 */
[C---:B------:R-:W-:Y:S01]  /*7f80*/  FMUL R44, R70.reuse, R48 ;  /* 0x00000030462c7220 */ /* 0x040fe20000400000 */
[----:B------:R-:W-:Y:S01]  /*7f90*/  F2FP.F16.E4M3.UNPACK_B R104, R143.H1 ;  /* 0x0000008fff68723e */ /* 0x000fe200030006ff */
[C---:B------:R-:W-:Y:S01]  /*7fa0*/  FMUL R45, R70.reuse, R49 ;  /* 0x00000031462d7220 */ /* 0x040fe20000400000 */
[--C-:B------:R-:W-:Y:S02]  /*7fb0*/  HADD2.F32 R101, -RZ, R102.reuse.H0_H0 ;  /* 0x20000066ff657230 */ /* 0x100fe40000004100 */
[C---:B------:R-:W-:Y:S01]  /*7fc0*/  FMUL R48, R70.reuse, R52 ;  /* 0x0000003446307220 */ /* 0x040fe20000400000 */
[----:B------:R-:W-:Y:S01]  /*7fd0*/  F2FP.F16.E4M3.UNPACK_B R106, R144 ;  /* 0x00000090ff6a723e */ /* 0x000fe200020006ff */
[----:B------:R-:W-:Y:S02]  /*7fe0*/  HADD2.F32 R102, -RZ, R102.H1_H1 ;  /* 0x30000066ff667230 */ /* 0x000fe40000004100 */
[C---:B------:R-:W-:Y:S01]  /*7ff0*/  FMUL R49, R70.reuse, R53 ;  /* 0x0000003546317220 */ /* 0x040fe20000400000 */
[C---:B------:R-:W-:Y:S01]  /*8000*/  FMUL R52, R70.reuse, R56 ;  /* 0x0000003846347220 */ /* 0x040fe20000400000 */
[----:B------:R-:W-:Y:S01]  /*8010*/  F2FP.F16.E4M3.UNPACK_B R108, R144.H1 ;  /* 0x00000090ff6c723e */ /* 0x000fe200030006ff */
[--C-:B------:R-:W-:Y:S02]  /*8020*/  HADD2.F32 R105, -RZ, R106.reuse.H0_H0 ;  /* 0x2000006aff697230 */ /* 0x100fe40000004100 */
[C---:B------:R-:W-:Y:S01]  /*8030*/  FMUL R53, R70.reuse, R57 ;  /* 0x0000003946357220 */ /* 0x040fe20000400000 */
[----:B------:R-:W-:Y:S02]  /*8040*/  HADD2.F32 R106, -RZ, R106.H1_H1 ;  /* 0x3000006aff6a7230 */ /* 0x000fe40000004100 */
        /* <DEDUP_REMOVED lines=11> */
[C---:B------:R-:W-:Y:S01]  /*8100*/  FFMA R3, R73.reuse, R74, R3 ;  /* 0x0000004a49037223 */ /* 0x040fe20000000003 */
[----:B------:R-:W-:Y:S01]  /*8110*/  F2FP.F16.E4M3.UNPACK_B R116, R146.H1 ;  /* 0x00000092ff74723e */ /* 0x000fe200030006ff */
[--C-:B------:R-:W-:Y:S02]  /*8120*/  HADD2.F32 R113, -RZ, R114.reuse.H0_H0 ;  /* 0x20000072ff717230 */ /* 0x100fe40000004100 */
[C---:B------:R-:W-:Y:S01]  /*8130*/  FFMA R7, R73.reuse, R76, R7 ;  /* 0x0000004c49077223 */ /* 0x040fe20000000007 */
[C---:B------:R-:W-:Y:S01]  /*8140*/  FFMA R4, R73.reuse, R77, R4 ;  /* 0x0000004d49047223 */ /* 0x040fe20000000004 */
[----:B------:R-:W-:Y:S01]  /*8150*/  F2FP.F16.E4M3.UNPACK_B R118, R147 ;  /* 0x00000093ff76723e */ /* 0x000fe200020006ff */
[----:B------:R-:W-:Y:S01]  /*8160*/  FFMA R5, R73, R78, R5 ;  /* 0x0000004e49057223 */ /* 0x000fe20000000005 */
[----:B------:R-:W-:Y:S01]  /*8170*/  HADD2.F32 R114, -RZ, R114.H1_H1 ;  /* 0x30000072ff727230 */ /* 0x000fe20000004100 */
[----:B------:R-:W-:Y:S01]  /*8180*/  F2FP.SATFINITE.E4M3.F32.PACK_AB_MERGE_C R159, R7, R3, RZ ;  /* 0x00000003079f723e */ /* 0x000fe200048070ff */
[C---:B------:R-:W-:Y:S01]  /*8190*/  FMUL R6, R70.reuse, R10 ;  /* 0x0000000a46067220 */ /* 0x040fe20000400000 */
[--C-:B------:R-:W-:Y:S02]  /*81a0*/  HADD2.F32 R117, -RZ, R118.reuse.H0_H0 ;  /* 0x20000076ff757230 */ /* 0x100fe40000004100 */
[----:B------:R-:W-:Y:S01]  /*81b0*/  FMUL R11, R70, R11 ;  /* 0x0000000b460b7220 */ /* 0x000fe20000400000 */
[----:B------:R-:W-:Y:S01]  /*81c0*/  F2FP.SATFINITE.E4M3.F32.PACK_AB_MERGE_C R156, R2, R0, R159 ;  /* 0x00000000029c723e */ /* 0x000fe2000480709f */
[C---:B------:R-:W-:Y:S01]  /*81d0*/  FFMA R6, R73.reuse, R79, R6 ;  /* 0x0000004f49067223 */ /* 0x040fe20000000006 */
[----:B------:R-:W-:Y:S02]  /*81e0*/  HADD2.F32 R118, -RZ, R118.H1_H1 ;  /* 0x30000076ff767230 */ /* 0x000fe40000004100 */
[C---:B------:R-:W-:Y:S01]  /*81f0*/  FFMA R11, R73.reuse, R80, R11 ;  /* 0x00000050490b7223 */ /* 0x040fe2000000000b */
[C---:B------:R-:W-:Y:S01]  /*8200*/  FFMA R8, R73.reuse, R81, R8 ;  /* 0x0000005149087223 */ /* 0x040fe20000000008 */
[----:B------:R-:W-:Y:S01]  /*8210*/  F2FP.F16.E4M3.UNPACK_B R120, R147.H1 ;  /* 0x00000093ff78723e */ /* 0x000fe200030006ff */
[----:B------:R-:W-:Y:S01]  /*8220*/  FFMA R9, R73, R82, R9 ;  /* 0x0000005249097223 */ /* 0x000fe20000000009 */
[C---:B------:R-:W-:Y:S01]  /*8230*/  FMUL R10, R70.reuse, R14 ;  /* 0x0000000e460a7220 */ /* 0x040fe20000400000 */
[----:B------:R-:W-:Y:S01]  /*8240*/  F2FP.SATFINITE.E4M3.F32.PACK_AB_MERGE_C R157, R11, R6, RZ ;  /* 0x000000060b9d723e */ /* 0x000fe200048070ff */
[C---:B------:R-:W-:Y:S01]  /*8250*/  FMUL R15, R70.reuse, R15 ;  /* 0x0000000f460f7220 */ /* 0x040fe20000400000 */
[--C-:B------:R-:W-:Y:S02]  /*8260*/  HADD2.F32 R87, -RZ, R88.reuse.H0_H0 ;  /* 0x20000058ff577230 */ /* 0x100fe40000004100 */
[----:B------:R-:W-:Y:S01]  /*8270*/  FFMA R10, R73, R83, R10 ;  /* 0x00000053490a7223 */ /* 0x000fe2000000000a */
[----:B------:R-:W-:Y:S01]  /*8280*/  F2FP.SATFINITE.E4M3.F32.PACK_AB_MERGE_C R157, R5, R4, R157 ;  /* 0x00000004059d723e */ /* 0x000fe2000480709d */
        /* <DEDUP_REMOVED lines=8> */
[C---:B------:R-:W-:Y:S01]  /*8310*/  FMUL R19, R70.reuse, R19 ;  /* 0x0000001346137220 */ /* 0x040fe20000400000 */
[----:B------:R-:W-:Y:S01]  /*8320*/  F2FP.SATFINITE.E4M3.F32.PACK_AB_MERGE_C R158, R9, R8, R158 ;  /* 0x00000008099e723e */ /* 0x000fe2000480709e */
[C---:B------:R-:W-:Y:S01]  /*8330*/  FFMA R14, R73.reuse, R87, R14 ;  /* 0x00000057490e7223 */ /* 0x040fe2000000000e */
[----:B------:R-:W-:Y:S02]  /*8340*/  HADD2.F32 R122, -RZ, R122.H1_H1 ;  /* 0x3000007aff7a7230 */ /* 0x000fe40000004100 */
[C---:B------:R-:W-:Y:S01]  /*8350*/  FFMA R19, R73.reuse, R88, R19 ;  /* 0x0000005849137223 */ /* 0x040fe20000000013 */
[--C-:B------:R-:W-:Y:S02]  /*8360*/  HADD2.F32 R91, -RZ, R92.reuse.H0_H0 ;  /* 0x2000005cff5b7230 */ /* 0x100fe40000004100 */
[C---:B------:R-:W-:Y:S01]  /*8370*/  FFMA R16, R73.reuse, R89, R16 ;  /* 0x0000005949107223 */ /* 0x040fe20000000010 */
[----:B------:R-:W-:Y:S01]  /*8380*/  F2FP.F16.E4M3.UNPACK_B R124, R148.H1 ;  /* 0x00000094ff7c723e */ /* 0x000fe200030006ff */
[----:B------:R-:W-:Y:S01]  /*8390*/  FFMA R17, R73, R90, R17 ;  /* 0x0000005a49117223 */ /* 0x000fe20000000011 */
[----:B------:R-:W-:Y:S01]  /*83a0*/  F2FP.SATFINITE.E4M3.F32.PACK_AB_MERGE_C R159, R19, R14, RZ ;  /* 0x0000000e139f723e */ /* 0x000fe200048070ff */
[----:B------:R-:W-:Y:S02]  /*83b0*/  HADD2.F32 R92, -RZ, R92.H1_H1 ;  /* 0x3000005cff5c7230 */ /* 0x000fe40000004100 */
[C---:B------:R-:W-:Y:S01]  /*83c0*/  FMUL R18, R70.reuse, R22 ;  /* 0x0000001646127220 */ /* 0x040fe20000400000 */
[C---:B------:R-:W-:Y:S01]  /*83d0*/  FMUL R23, R70.reuse, R23 ;  /* 0x0000001746177220 */ /* 0x040fe20000400000 */
[----:B------:R-:W-:Y:S01]  /*83e0*/  F2FP.SATFINITE.E4M3.F32.PACK_AB_MERGE_C R159, R13, R12, R159 ;  /* 0x0000000c0d9f723e */ /* 0x000fe2000480709f */
[--C-:B------:R-:W-:Y:S02]  /*83f0*/  HADD2.F32 R95, -RZ, R96.reuse.H0_H0 ;  /* 0x20000060ff5f7230 */ /* 0x100fe40000004100 */
[C---:B------:R-:W-:Y:S01]  /*8400*/  FFMA R18, R73.reuse, R91, R18 ;  /* 0x0000005b49127223 */ /* 0x040fe20000000012 */
[C---:B------:R-:W-:Y:S01]  /*8410*/  FFMA R23, R73.reuse, R92, R23 ;  /* 0x0000005c49177223 */ /* 0x040fe20000000017 */
[C---:B------:R-:W-:Y:S01]  /*8420*/  FFMA R20, R73.reuse, R93, R20 ;  /* 0x0000005d49147223 */ /* 0x040fe20000000014 */
[----:B------:R-:W-:Y:S01]  /*8430*/  F2FP.F16.E4M3.UNPACK_B R126, R149 ;  /* 0x00000095ff7e723e */ /* 0x000fe200020006ff */
[----:B------:R1:W-:Y:S01]  /*8440*/  STS.128 [R163+UR49+0x4400], R156 ;  /* 0x0044009ca3007988 */ /* 0x0003e20008000c31 */
[----:B------:R-:W-:Y:S01]  /*8450*/  FFMA R21, R73, R94, R21 ;  /* 0x0000005e49157223 */ /* 0x000fe20000000015 */
[----:B------:R-:W-:Y:S01]  /*8460*/  F2FP.SATFINITE.E4M3.F32.PACK_AB_MERGE_C R188, R23, R18, RZ ;  /* 0x0000001217bc723e */ /* 0x000fe200048070ff */
[----:B------:R-:W-:Y:S02]  /*8470*/  HADD2.F32 R96, -RZ, R96.H1_H1 ;  /* 0x30000060ff607230 */ /* 0x000fe40000004100 */
[C---:B------:R-:W-:Y:S01]  /*8480*/  FMUL R22, R70.reuse, R26 ;  /* 0x0000001a46167220 */ /* 0x040fe20000400000 */
[----:B------:R-:W-:Y:S02]  /*8490*/  HADD2.F32 R125, -RZ, R126.H0_H0 ;  /* 0x2000007eff7d7230 */ /* 0x000fe40000004100 */
[C---:B------:R-:W-:Y:S01]  /*84a0*/  FMUL R27, R70.reuse, R27 ;  /* 0x0000001b461b7220 */ /* 0x040fe20000400000 */
[----:B------:R-:W-:Y:S02]  /*84b0*/  HADD2.F32 R99, -RZ, R100.H0_H0 ;  /* 0x20000064ff637230 */ /* 0x000fe40000004100 */
[C---:B------:R-:W-:Y:S01]  /*84c0*/  FFMA R22, R73.reuse, R95, R22 ;  /* 0x0000005f49167223 */ /* 0x040fe20000000016 */
[----:B------:R-:W-:Y:S01]  /*84d0*/  F2FP.F16.E4M3.UNPACK_B R128, R149.H1 ;  /* 0x00000095ff80723e */ /* 0x000fe200030006ff */
[C---:B------:R-:W-:Y:S01]  /*84e0*/  FFMA R27, R73.reuse, R96, R27 ;  /* 0x00000060491b7223 */ /* 0x040fe2000000001b */
[C---:B------:R-:W-:Y:S01]  /*84f0*/  FFMA R24, R73.reuse, R97, R24 ;  /* 0x0000006149187223 */ /* 0x040fe20000000018 */
[----:B------:R-:W-:Y:S01]  /*8500*/  F2FP.F16.E4M3.UNPACK_B R130, R150 ;  /* 0x00000096ff82723e */ /* 0x000fe200020006ff */
[----:B------:R-:W-:Y:S01]  /*8510*/  FFMA R25, R73, R98, R25 ;  /* 0x0000006249197223 */ /* 0x000fe20000000019 */
[----:B------:R-:W-:Y:S01]  /*8520*/  HADD2.F32 R126, -RZ, R126.H1_H1 ;  /* 0x3000007eff7e7230 */ /* 0x000fe20000004100 */
        /* <DEDUP_REMOVED lines=16> */
[----:B-1----:R-:W-:Y:S01]  /*8630*/  F2FP.SATFINITE.E4M3.F32.PACK_AB_MERGE_C R156, R17, R16, R188 ;  /* 0x00000010119c723e */ /* 0x002fe200048070bc */
[--C-:B------:R-:W-:Y:S01]  /*8640*/  HADD2.F32 R133, -RZ, R134.reuse.H0_H0 ;  /* 0x20000086ff857230 */ /* 0x100fe20000004100 */
[----:B------:R-:W-:Y:S01]  /*8650*/  F2FP.SATFINITE.E4M3.F32.PACK_AB_MERGE_C R157, R21, R20, R189 ;  /* 0x00000014159d723e */ /* 0x000fe200048070bd */
[----:B------:R-:W-:Y:S01]  /*8660*/  FFMA R30, R73, R103, R30 ;  /* 0x00000067491e7223 */ /* 0x000fe2000000001e */
[----:B------:R-:W-:Y:S01]  /*8670*/  F2FP.SATFINITE.E4M3.F32.PACK_AB_MERGE_C R158, R25, R24, R190 ;  /* 0x00000018199e723e */ /* 0x000fe200048070be */
[----:B------:R-:W-:Y:S02]  /*8680*/  HADD2.F32 R134, -RZ, R134.H1_H1 ;  /* 0x30000086ff867230 */ /* 0x000fe40000004100 */
[C---:B------:R-:W-:Y:S01]  /*8690*/  FMUL R35, R70.reuse, R35 ;  /* 0x0000002346237220 */ /* 0x040fe20000400000 */
[--C-:B------:R-:W-:Y:S02]  /*86a0*/  HADD2.F32 R107, -RZ, R108.reuse.H0_H0 ;  /* 0x2000006cff6b7230 */ /* 0x100fe40000004100 */
[C---:B------:R-:W-:Y:S01]  /*86b0*/  FMUL R34, R70.reuse, R38 ;  /* 0x0000002646227220 */ /* 0x040fe20000400000 */
[----:B------:R-:W-:Y:S02]  /*86c0*/  HADD2.F32 R108, -RZ, R108.H1_H1 ;  /* 0x3000006cff6c7230 */ /* 0x000fe40000004100 */
[C---:B------:R-:W-:Y:S01]  /*86d0*/  FFMA R35, R73.reuse, R104, R35 ;  /* 0x0000006849237223 */ /* 0x040fe20000000023 */
[C---:B------:R-:W-:Y:S01]  /*86e0*/  FFMA R32, R73.reuse, R105, R32 ;  /* 0x0000006949207223 */ /* 0x040fe20000000020 */
[C---:B------:R-:W-:Y:S01]  /*86f0*/  FFMA R33, R73.reuse, R106, R33 ;  /* 0x0000006a49217223 */ /* 0x040fe20000000021 */
[----:B------:R-:W-:Y:S01]  /*8700*/  FFMA R34, R73, R107, R34 ;  /* 0x0000006b49227223 */ /* 0x000fe20000000022 */
[C---:B------:R-:W-:Y:S01]  /*8710*/  FMUL R39, R70.reuse, R39 ;  /* 0x0000002746277220 */ /* 0x040fe20000400000 */
[----:B------:R-:W-:Y:S01]  /*8720*/  F2FP.F16.E4M3.UNPACK_B R72, R151.H1 ;  /* 0x00000097ff48723e */ /* 0x000fe200030006ff */
[--C-:B------:R-:W-:Y:S01]  /*8730*/  HADD2.F32 R111, -RZ, R112.reuse.H0_H0 ;  /* 0x20000070ff6f7230 */ /* 0x100fe20000004100 */
[----:B------:R-:W-:Y:S01]  /*8740*/  F2FP.SATFINITE.E4M3.F32.PACK_AB_MERGE_C R159, R35, R30, RZ ;  /* 0x0000001e239f723e */ /* 0x000fe200048070ff */
[C---:B------:R-:W-:Y:S01]  /*8750*/  FFMA R39, R73.reuse, R108, R39 ;  /* 0x0000006c49277223 */ /* 0x040fe20000000027 */
[C---:B------:R-:W-:Y:S01]  /*8760*/  FFMA R36, R73.reuse, R109, R36 ;  /* 0x0000006d49247223 */ /* 0x040fe20000000024 */
[----:B------:R-:W-:Y:S01]  /*8770*/  FFMA R37, R73, R110, R37 ;  /* 0x0000006e49257223 */ /* 0x000fe20000000025 */
[----:B------:R-:W-:Y:S01]  /*8780*/  F2FP.SATFINITE.E4M3.F32.PACK_AB_MERGE_C R159, R29, R28, R159 ;  /* 0x0000001c1d9f723e */ /* 0x000fe2000480709f */
[----:B------:R-:W-:Y:S01]  /*8790*/  HADD2.F32 R112, -RZ, R112.H1_H1 ;  /* 0x30000070ff707230 */ /* 0x000fe20000004100 */
[----:B------:R-:W-:Y:S01]  /*87a0*/  F2FP.SATFINITE.E4M3.F32.PACK_AB_MERGE_C R188, R39, R34, RZ ;  /* 0x0000002227bc723e */ /* 0x000fe200048070ff */
[C---:B------:R-:W-:Y:S01]  /*87b0*/  FMUL R38, R70.reuse, R42 ;  /* 0x0000002a46267220 */ /* 0x040fe20000400000 */
[C---:B------:R-:W-:Y:S01]  /*87c0*/  FMUL R43, R70.reuse, R43 ;  /* 0x0000002b462b7220 */ /* 0x040fe20000400000 */
[--C-:B------:R-:W-:Y:S01]  /*87d0*/  HADD2.F32 R115, -RZ, R116.reuse.H0_H0 ;  /* 0x20000074ff737230 */ /* 0x100fe20000004100 */
[----:B------:R1:W-:Y:S01]  /*87e0*/  STS.128 [R192+0x4010], R156 ;  /* 0x0040109cc0007388 */ /* 0x0003e20000000c00 */
[----:B------:R-:W-:Y:S01]  /*87f0*/  F2FP.SATFINITE.E4M3.F32.PACK_AB_MERGE_C R188, R33, R32, R188 ;  /* 0x0000002021bc723e */ /* 0x000fe200048070bc */
[C---:B------:R-:W-:Y:S01]  /*8800*/  FFMA R38, R73.reuse, R111, R38 ;  /* 0x0000006f49267223 */ /* 0x040fe20000000026 */
[C---:B------:R-:W-:Y:S01]  /*8810*/  FFMA R43, R73.reuse, R112, R43 ;  /* 0x00000070492b7223 */ /* 0x040fe2000000002b */
[C---:B------:R-:W-:Y:S01]  /*8820*/  FFMA R40, R73.reuse, R113, R40 ;  /* 0x0000007149287223 */ /* 0x040fe20000000028 */
[----:B------:R-:W-:Y:S01]  /*8830*/  FFMA R41, R73, R114, R41 ;  /* 0x0000007249297223 */ /* 0x000fe20000000029 */
[----:B------:R-:W-:Y:S02]  /*8840*/  HADD2.F32 R116, -RZ, R116.H1_H1 ;  /* 0x30000074ff747230 */ /* 0x000fe40000004100 */
[C---:B------:R-:W-:Y:S01]  /*8850*/  FMUL R42, R70.reuse, R46 ;  /* 0x0000002e462a7220 */ /* 0x040fe20000400000 */
[----:B------:R-:W-:Y:S01]  /*8860*/  F2FP.SATFINITE.E4M3.F32.PACK_AB_MERGE_C R189, R43, R38, RZ ;  /* 0x000000262bbd723e */ /* 0x000fe200048070ff */
[----:B------:R-:W-:Y:S01]  /*8870*/  FMUL R47, R70, R47 ;  /* 0x0000002f462f7220 */ /* 0x000fe20000400000 */
[--C-:B------:R-:W-:Y:S02]  /*8880*/  HADD2.F32 R119, -RZ, R120.reuse.H0_H0 ;  /* 0x20000078ff777230 */ /* 0x100fe40000004100 */
[----:B------:R-:W-:Y:S01]  /*8890*/  FFMA R42, R73, R115, R42 ;  /* 0x00000073492a7223 */ /* 0x000fe2000000002a */
[----:B------:R-:W-:Y:S01]  /*88a0*/  F2FP.SATFINITE.E4M3.F32.PACK_AB_MERGE_C R189, R37, R36, R189 ;  /* 0x0000002425bd723e */ /* 0x000fe200048070bd */
[C---:B------:R-:W-:Y:S01]  /*88b0*/  FFMA R47, R73.reuse, R116, R47 ;  /* 0x00000074492f7223 */ /* 0x040fe2000000002f */
[C---:B------:R-:W-:Y:S01]  /*88c0*/  FFMA R44, R73.reuse, R117, R44 ;  /* 0x00000075492c7223 */ /* 0x040fe2000000002c */
[----:B------:R-:W-:Y:S01]  /*88d0*/  ISETP.NE.AND P0, PT, R166, RZ, PT ;  /* 0x000000ffa600720c */ /* 0x000fe20003f05270 */
[----:B------:R-:W-:Y:S01]  /*88e0*/  FFMA R45, R73, R118, R45 ;  /* 0x00000076492d7223 */ /* 0x000fe2000000002d */
[----:B------:R-:W-:Y:S01]  /*88f0*/  HADD2.F32 R120, -RZ, R120.H1_H1 ;  /* 0x30000078ff787230 */ /* 0x000fe20000004100 */
[----:B------:R-:W-:Y:S01]  /*8900*/  F2FP.SATFINITE.E4M3.F32.PACK_AB_MERGE_C R190, R47, R42, RZ ;  /* 0x0000002a2fbe723e */ /* 0x000fe200048070ff */
[C---:B------:R-:W-:Y:S01]  /*8910*/  FMUL R46, R70.reuse, R50 ;  /* 0x00000032462e7220 */ /* 0x040fe20000400000 */
[C---:B------:R-:W-:Y:S01]  /*8920*/  FMUL R51, R70.reuse, R51 ;  /* 0x0000003346337220 */ /* 0x040fe20000400000 */
[--C-:B------:R-:W-:Y:S02]  /*8930*/  HADD2.F32 R123, -RZ, R124.reuse.H0_H0 ;  /* 0x2000007cff7b7230 */ /* 0x100fe40000004100 */
[C---:B------:R-:W-:Y:S01]  /*8940*/  FMUL R50, R70.reuse, R54 ;  /* 0x0000003646327220 */ /* 0x040fe20000400000 */
[C---:B------:R-:W-:Y:S01]  /*8950*/  FFMA R46, R73.reuse, R119, R46 ;  /* 0x00000077492e7223 */ /* 0x040fe2000000002e */
[----:B------:R-:W-:Y:S02]  /*8960*/  HADD2.F32 R124, -RZ, R124.H1_H1 ;  /* 0x3000007cff7c7230 */ /* 0x000fe40000004100 */
[C---:B------:R-:W-:Y:S01]  /*8970*/  FFMA R51, R73.reuse, R120, R51 ;  /* 0x0000007849337223 */ /* 0x040fe20000000033 */
[C---:B------:R-:W-:Y:S01]  /*8980*/  FMUL R55, R70.reuse, R55 ;  /* 0x0000003746377220 */ /* 0x040fe20000400000 */
[C---:B------:R-:W-:Y:S01]  /*8990*/  FFMA R48, R73.reuse, R121, R48 ;  /* 0x0000007949307223 */ /* 0x040fe20000000030 */
[C---:B------:R-:W-:Y:S01]  /*89a0*/  FFMA R49, R73.reuse, R122, R49 ;  /* 0x0000007a49317223 */ /* 0x040fe20000000031 */
[--C-:B------:R-:W-:Y:S02]  /*89b0*/  HADD2.F32 R127, -RZ, R128.reuse.H0_H0 ;  /* 0x20000080ff7f7230 */ /* 0x100fe40000004100 */
[C---:B------:R-:W-:Y:S01]  /*89c0*/  FFMA R50, R73.reuse, R123, R50 ;  /* 0x0000007b49327223 */ /* 0x040fe20000000032 */
[----:B------:R-:W-:Y:S02]  /*89d0*/  HADD2.F32 R128, -RZ, R128.H1_H1 ;  /* 0x30000080ff807230 */ /* 0x000fe40000004100 */
[C---:B------:R-:W-:Y:S01]  /*89e0*/  FMUL R54, R70.reuse, R58 ;  /* 0x0000003a46367220 */ /* 0x040fe20000400000 */
        /* <DEDUP_REMOVED lines=16> */
[----:B------:R-:W-:Y:S01]  /*8af0*/  FFMA R63, R73, R132, R63 ;  /* 0x00000084493f7223 */ /* 0x000fe2000000003f */
[----:B------:R-:W-:Y:S01]  /*8b00*/  FMUL R67, R70, R67 ;  /* 0x0000004346437220 */ /* 0x000fe20000400000 */
[----:B------:R-:W-:Y:S01]  /*8b10*/  F2FP.SATFINITE.E4M3.F32.PACK_AB_MERGE_C R191, R51, R46, RZ ;  /* 0x0000002e33bf723e */ /* 0x000fe200048070ff */
[C---:B------:R-:W-:Y:S01]  /*8b20*/  FFMA R60, R73.reuse, R133, R60 ;  /* 0x00000085493c7223 */ /* 0x040fe2000000003c */
[C---:B------:R-:W-:Y:S01]  /*8b30*/  FFMA R61, R73.reuse, R134, R61 ;  /* 0x00000086493d7223 */ /* 0x040fe2000000003d */
[C---:B------:R-:W-:Y:S01]  /*8b40*/  FFMA R62, R73.reuse, R75, R62 ;  /* 0x0000004b493e7223 */ /* 0x040fe2000000003e */
[----:B------:R-:W-:Y:S01]  /*8b50*/  FFMA R67, R73, R72, R67 ;  /* 0x0000004849437223 */ /* 0x000fe20000000043 */
[----:B------:R-:W-:Y:S02]  /*8b60*/  F2FP.SATFINITE.E4M3.F32.PACK_AB_MERGE_C R190, R41, R40, R190 ;  /* 0x0000002829be723e */ /* 0x000fe400048070be */
[----:B------:R-:W-:Y:S02]  /*8b70*/  F2FP.SATFINITE.E4M3.F32.PACK_AB_MERGE_C R191, R45, R44, R191 ;  /* 0x0000002c2dbf723e */ /* 0x000fe400048070bf */
[----:B------:R-:W-:Y:S02]  /*8b80*/  F2FP.SATFINITE.E4M3.F32.PACK_AB_MERGE_C R200, R55, R50, RZ ;  /* 0x0000003237c8723e */ /* 0x000fe400048070ff */
[----:B------:R-:W-:Y:S01]  /*8b90*/  F2FP.SATFINITE.E4M3.F32.PACK_AB_MERGE_C R201, R59, R54, RZ ;  /* 0x000000363bc9723e */ /* 0x000fe200048070ff */
[----:B------:R1:W-:Y:S01]  /*8ba0*/  STS.128 [R193+0x4020], R188 ;  /* 0x004020bcc1007388 */ /* 0x0003e20000000c00 */
[----:B------:R-:W-:Y:S02]  /*8bb0*/  F2FP.SATFINITE.E4M3.F32.PACK_AB_MERGE_C R202, R63, R58, RZ ;  /* 0x0000003a3fca723e */ /* 0x000fe400048070ff */
[----:B------:R-:W-:Y:S02]  /*8bc0*/  F2FP.SATFINITE.E4M3.F32.PACK_AB_MERGE_C R203, R67, R62, RZ ;  /* 0x0000003e43cb723e */ /* 0x000fe400048070ff */
[----:B------:R-:W-:Y:S02]  /*8bd0*/  F2FP.SATFINITE.E4M3.F32.PACK_AB_MERGE_C R200, R49, R48, R200 ;  /* 0x0000003031c8723e */ /* 0x000fe400048070c8 */
[----:B------:R-:W-:Y:S02]  /*8be0*/  F2FP.SATFINITE.E4M3.F32.PACK_AB_MERGE_C R201, R53, R52, R201 ;  /* 0x0000003435c9723e */ /* 0x000fe400048070c9 */
[----:B------:R-:W-:Y:S02]  /*8bf0*/  F2FP.SATFINITE.E4M3.F32.PACK_AB_MERGE_C R202, R57, R56, R202 ;  /* 0x0000003839ca723e */ /* 0x000fe400048070ca */
[----:B------:R-:W-:Y:S02]  /*8c00*/  F2FP.SATFINITE.E4M3.F32.PACK_AB_MERGE_C R203, R61, R60, R203 ;  /* 0x0000003c3dcb723e */ /* 0x000fe400048070cb */
[----:B------:R-:W-:Y:S02]  /*8c10*/  LEA R199, R160, UR49, 0x3 ;  /* 0x00000031a0c77c11 */ /* 0x000fe4000f8e18ff */
[----:B------:R-:W-:Y:S01]  /*8c20*/  @P6 SHF.L.U32 R206, R135, 0x1f, RZ ;  /* 0x0000001f87ce6819 */ /* 0x000fe200000006ff */
[----:B------:R1:W-:Y:S01]  /*8c30*/  STS.128 [R194+0x4010], R200 ;  /* 0x004010c8c2007388 */ /* 0x0003e20000000c00 */
[----:B------:R-:W-:Y:S01]  /*8c40*/  @!PT LDS RZ, [RZ] ;  /* 0x00000000fffff984 */ /* 0x000fe20000000800 */
[----:B------:R-:W-:Y:S01]  /*8c50*/  @!PT LDS RZ, [RZ] ;  /* 0x00000000fffff984 */ /* 0x000fe20000000800 */
[----:B------:R-:W-:Y:S01]  /*8c60*/  @!PT LDS RZ, [RZ] ;  /* 0x00000000fffff984 */ /* 0x000fe20000000800 */
[----:B------:R-:W-:Y:S01]  /*8c70*/  @!PT LDS RZ, [RZ] ;  /* 0x00000000fffff984 */ /* 0x000fe20000000800 */
[----:B------:R2:W-:Y:S07]  /*8c80*/  MEMBAR.ALL.CTA ;  /* 0x0000000000007992 */ /* 0x0005ee0000008000 */
[----:B--2---:R-:W2:Y:S02]  /*8c90*/  FENCE.VIEW.ASYNC.S ;  /* 0x00000000000073c6 */ /* 0x004ea40000000000 */
[----:B--2---:R-:W-:Y:S06]  /*8ca0*/  BAR.SYNC.DEFER_BLOCKING 0x1, 0x80 ;  /* 0x0042000000007b1d */ /* 0x004fec0000010000 */
[----:B------:R-:W-:Y:S05]  /*8cb0*/  @P0 BRA `(.L_x_136) ;  /* 0x0000000000300947 */ /* 0x000fea0003800000 */
[----:B------:R-:W2:Y:S01]  /*8cc0*/  LDCU.64 UR6, c[0x0][0x348] ;  /* 0x00006900ff0677ac */ /* 0x000ea20008000a00 */
[----:B------:R-:W-:Y:S02]  /*8cd0*/  R2UR UR42, R186 ;  /* 0x00000000ba2a72ca */ /* 0x000fe400000e0000 */
[----:B------:R-:W-:Y:S01]  /*8ce0*/  R2UR UR43, R184 ;  /* 0x00000000b82b72ca */ /* 0x000fe200000e0000 */
[----:B------:R-:W-:Y:S01]  /*8cf0*/  UIADD3 UR4, UPT, UPT, UR49, 0x4400, URZ ;  /* 0x0000440031047890 */ /* 0x000fe2000fffe0ff */
[----:B------:R-:W-:Y:S05]  /*8d00*/  R2UR UR44, R185 ;  /* 0x00000000b92c72ca */ /* 0x000fea00000e0000 */
[----:B------:R-:W-:Y:S05]  /*8d10*/  IMAD.U32 R182, RZ, RZ, UR4 ;  /* 0x00000004ffb67e24 */ /* 0x000fea000f8e00ff */
[----:B------:R-:W-:Y:S01]  /*8d20*/  R2UR UR40, R182 ;  /* 0x00000000b62872ca */ /* 0x000fe200000e0000 */
[----:B--2---:R-:W-:Y:S04]  /*8d30*/  UIADD3 UR4, UP0, UPT, UR6, 0x680, URZ ;  /* 0x0000068006047890 */ /* 0x004fe8000ff1e0ff */
[----:B------:R-:W-:Y:S09]  /*8d40*/  UIADD3.X UR5, UPT, UPT, URZ, UR7, URZ, UP0, !UPT ;  /* 0x00000007ff057290 */ /* 0x000ff200087fe4ff */
[----:B------:R2:W-:Y:S01]  /*8d50*/  UTMASTG.4D.IM2COL [UR40], [UR4] ;  /* 0x00000028040073b5 */ /* 0x0005e20008058000 */
[----:B------:R0:W-:Y:S01]  /*8d60*/  UTMACMDFLUSH ;  /* 0x00000000000079b7 */ /* 0x0001e20000000000 */
[----:B--2---:R-:W-:Y:S04]  /*8d70*/  DEPBAR.LE SB0, 0x1 ;  /* 0x000080400000791a */ /* 0x004fe80000000000 */
.L_x_136:
[----:B------:R-:W-:Y:S05]  /*8d80*/  BSYNC.RECONVERGENT B0 ;  /* 0x0000000000007941 */ /* 0x000fea0003800200 */
.L_x_135:
[----:B------:R-:W-:Y:S06]  /*8d90*/  BAR.SYNC.DEFER_BLOCKING 0x1, 0x80 ;  /* 0x0042000000007b1d */ /* 0x000fec0000010000 */
[----:B------:R-:W2:Y:S01]  /*8da0*/  @P6 SYNCS.PHASECHK.TRANS64.TRYWAIT P0, [R199+URZ+0x200], R206 ;  /* 0x000200cec70065a7 */ /* 0x000ea200080011ff */
[----:B------:R-:W-:Y:S01]  /*8db0*/  BSSY B1, `(.L_x_137) ;  /* 0x0000023000017945 */ /* 0x000fe20003800000 */
[----:B--2---:R-:W-:Y:S03]  /*8dc0*/  @P6 SEL R195, RZ, 0x1, !P0 ;  /* 0x00000001ffc36807 */ /* 0x004fe60004000000 */
[----:B------:R-:W-:Y:S05]  /*8dd0*/  @!P6 BRA `(.L_x_138) ;  /* 0x000000000080e947 */ /* 0x000fea0003800000 */
[----:B------:R-:W-:Y:S01]  /*8de0*/  ISETP.NE.AND P1, PT, R196, RZ, PT ;  /* 0x000000ffc400720c */ /* 0x000fe20003f25270 */
[----:B------:R-:W2:Y:S01]  /*8df0*/  S2R R0, SR_CgaCtaId ;  /* 0x0000000000007919 */ /* 0x000ea20000008800 */
[----:B------:R-:W-:Y:S01]  /*8e00*/  ISETP.NE.AND P0, PT, R195, RZ, PT ;  /* 0x000000ffc300720c */ /* 0x000fe20003f05270 */
[----:B------:R-:W-:Y:S10]  /*8e10*/  BSSY B0, `(.L_x_139) ;  /* 0x0000009000007945 */ /* 0x000ff40003800000 */
[----:B------:R-:W-:Y:S04]  /*8e20*/  @P1 IMAD R3, R160, 0x2000, R181 ;  /* 0x00002000a0031824 */ /* 0x000fe800078e02b5 */
[C---:B------:R-:W-:Y:S01]  /*8e30*/  @P1 IMAD.IADD R198, R3.reuse, 0x1, R198 ;  /* 0x0000000103c61824 */ /* 0x040fe200078e02c6 */
[----:B------:R-:W-:Y:S03]  /*8e40*/  @P1 IADD3 R204, PT, PT, R3, R204, RZ ;  /* 0x000000cc03cc1210 */ /* 0x000fe60007ffe0ff */
[----:B------:R-:W-:Y:S01]  /*8e50*/  @P1 IMAD.IADD R197, R197, 0x1, R198 ;  /* 0x00000001c5c51824 */ /* 0x000fe200078e02c6 */
[----:B------:R-:W-:Y:S06]  /*8e60*/  @P0 BRA `(.L_x_140) ;  /* 0x00000000000c0947 */ /* 0x000fec0003800000 */
[----:B------:R-:W-:Y:S04]  /*8e70*/  SHF.L.U32 R2, R135, 0x1f, RZ ;  /* 0x0000001f87027819 */ /* 0x000fe800000006ff */
[----:B------:R-:W3:Y:S02]  /*8e80*/  SYNCS.PHASECHK.TRANS64.TRYWAIT P0, [R199+URZ+0x200], R2 ;  /* 0x00020002c70075a7 */ /* 0x000ee400080011ff */
[----:B---3--:R-:W-:Y:S05]  /*8e90*/  @!P0 BRA `(.L_x_141) ;  /* 0x0000002800488947 */ /* 0x008fea0003800000 */
.L_x_140:
[----:B------:R-:W-:Y:S05]  /*8ea0*/  BSYNC B0 ;  /* 0x0000000000007941 */ /* 0x000fea0003800000 */
.L_x_139:
[----:B------:R-:W-:Y:S01]  /*8eb0*/  ISETP.NE.AND P0, PT, R196, RZ, PT ;  /* 0x000000ffc400720c */ /* 0x000fe20003f05270 */
[----:B---3--:R-:W-:Y:S02]  /*8ec0*/  VIADD R199, R199, 0x210 ;  /* 0x00000210c7c77836 */ /* 0x008fe40000000000 */
[----:B------:R-:W-:Y:S03]  /*8ed0*/  VIADD R160, R160, 0x1 ;  /* 0x00000001a0a07836 */ /* 0x000fe60000000000 */
[----:B--2---:R-:W-:Y:S07]  /*8ee0*/  PRMT R0, R0, 0x654, R199 ;  /* 0x0000065400007816 */ /* 0x004fee00000000c7 */
[----:B------:R2:W3:Y:S04]  /*8ef0*/  @P0 LDS.128 R136, [R3] ;  /* 0x0000000003880984 */ /* 0x0004e80000000c00 */
[----:B------:R2:W4:Y:S04]  /*8f00*/  @P0 LDS.128 R140, [R198+0x10] ;  /* 0x00001000c68c0984 */ /* 0x0005280000000c00 */
        /* <DEDUP_REMOVED lines=9> */
[----:B------:R-:W-:Y:S01]  /*8fa0*/  SEL R160, R160, RZ, P0 ;  /* 0x000000ffa0a07207 */ /* 0x000fe20000000000 */
[----:B-----5:R5:W-:Y:S02]  /*8fb0*/  SYNCS.ARRIVE.TRANS64.RED.A1T0 RZ, [R0+URZ], RZ ;  /* 0x000000ff00ff79a7 */ /* 0x020be400081004ff */
[----:B-----5:R-:W-:Y:S04]  /*8fc0*/  SEL R0, RZ, 0x1, P0 ;  /* 0x00000001ff007807 */ /* 0x020fe80000000000 */
[----:B--234-:R-:W-:Y:S02]  /*8fd0*/  LOP3.LUT R135, R135, R0, RZ, 0x3c, !PT ;  /* 0x0000000087877212 */ /* 0x01cfe400078e3cff */
.L_x_138:
[----:B------:R-:W-:Y:S05]  /*8fe0*/  BSYNC B1 ;  /* 0x0000000000017941 */ /* 0x000fea0003800000 */
.L_x_137:
[----:B------:R-:W-:Y:S05]  /*8ff0*/  VIADD R3, R71, 0x40 ;  /* 0x0000004047037836 */ /* 0x000fea0000000000 */
[----:B------:R-:W-:Y:S04]  /*9000*/  SHF.R.U32.HI R3, RZ, 0x15, R3 ;  /* 0x00000015ff037819 */ /* 0x000fe80000011603 */
[----:B------:R-:W-:Y:S11]  /*9010*/  LOP3.LUT P0, RZ, R3, 0x3, R168, 0x48, !PT ;  /* 0x0000000303ff7812 */ /* 0x000ff600078048a8 */
[----:B------:R-:W-:Y:S02]  /*9020*/  @!UPT UIADD3 URZ, UPT, UPT, URZ, URZ, URZ ;  /* 0x000000fffffff290 */ /* 0x000fe4000fffe0ff */
        /* <DEDUP_REMOVED lines=8> */
[----:B------:R-:W5:Y:S01]  /*90b0*/  LDCU.64 UR4, c[0x4][0x10] ;  /* 0x01000200ff0477ac */ /* 0x000f620008000a00 */
[----:B--2---:R-:W-:Y:S01]  /*90c0*/  MOV R5, UR9 ;  /* 0x0000000900057c02 */ /* 0x004fe20008000f00 */
[----:B------:R-:W-:Y:S01]  /*90d0*/  IMAD.U32 R4, RZ, RZ, UR8 ;  /* 0x00000008ff047e24 */ /* 0x000fe2000f8e00ff */
[----:B---3--:R-:W-:Y:S01]  /*90e0*/  MOV R7, UR7 ;  /* 0x0000000700077c02 */ /* 0x008fe20008000f00 */
[----:B------:R-:W-:Y:S01]  /*90f0*/  IMAD.U32 R6, RZ, RZ, UR6 ;  /* 0x00000006ff067e24 */ /* 0x000fe2000f8e00ff */
[----:B-----5:R-:W-:Y:S01]  /*9100*/  MOV R11, UR5 ;  /* 0x00000005000b7c02 */ /* 0x020fe20008000f00 */
[----:B------:R-:W-:Y:S02]  /*9110*/  IMAD.U32 R10, RZ, RZ, UR4 ;  /* 0x00000004ff0a7e24 */ /* 0x000fe4000f8e00ff */
[----:B------:R-:W-:Y:S07]  /*9120*/  LEPC R20, `(.L_x_142) ;  /* 0x000000001014794e */ /* 0x000fee0000000000 */
[----:B-1--4-:R-:W-:Y:S05]  /*9130*/  CALL.ABS.NOINC R2 ;  /* 0x0000000002007343 */ /* 0x012fea0003c00000 */
.L_x_142:
[----:B------:R-:W-:Y:S01]  /*9140*/  ISETP.NE.AND P0, PT, R166, RZ, PT ;  /* 0x000000ffa600720c */ /* 0x000fe20003f05270 */
[----:B------:R-:W-:Y:S05]  /*9150*/  WARPSYNC.ALL ;  /* 0x0000000000007948 */ /* 0x000fea0003800000 */
[----:B------:R-:W-:Y:S01]  /*9160*/  R2UR UR4, R71 ;  /* 0x00000000470472ca */ /* 0x000fe200000e0000 */
[----:B------:R-:W-:Y:S01]  /*9170*/  BSSY.RECONVERGENT B0, `(.L_x_143) ;  /* 0x000011e000007945 */ /* 0x000fe20003800200 */
[----:B------:R-:W-:Y:S02]  /*9180*/  F2FP.F16.E4M3.UNPACK_B R11, R137 ;  /* 0x00000089ff0b723e */ /* 0x000fe400020006ff */
[----:B------:R-:W-:Y:S02]  /*9190*/  F2FP.F16.E4M3.UNPACK_B R10, R138 ;  /* 0x0000008aff0a723e */ /* 0x000fe400020006ff */
[----:B------:R-:W-:Y:S01]  /*91a0*/  F2FP.F16.E4M3.UNPACK_B R9, R139 ;  /* 0x0000008bff09723e */ /* 0x000fe200020006ff */
[--C-:B------:R-:W-:Y:S01]  /*91b0*/  HADD2.F32 R74, -RZ, R11.reuse.H0_H0 ;  /* 0x2000000bff4a7230 */ /* 0x100fe20000004100 */
[----:B------:R-:W-:Y:S01]  /*91c0*/  F2FP.F16.E4M3.UNPACK_B R8, R140 ;  /* 0x0000008cff08723e */ /* 0x000fe200020006ff */
[----:B------:R-:W-:Y:S01]  /*91d0*/  HADD2.F32 R76, -RZ, R11.H1_H1 ;  /* 0x3000000bff4c7230 */ /* 0x000fe20000004100 */
[----:B------:R-:W-:Y:S01]  /*91e0*/  F2FP.F16.E4M3.UNPACK_B R7, R141 ;  /* 0x0000008dff07723e */ /* 0x000fe200020006ff */
[--C-:B------:R-:W-:Y:S01]  /*91f0*/  HADD2.F32 R77, -RZ, R10.reuse.H0_H0 ;  /* 0x2000000aff4d7230 */ /* 0x100fe20000004100 */
[----:B------:R-:W-:Y:S01]  /*9200*/  F2FP.F16.E4M3.UNPACK_B R6, R142 ;  /* 0x0000008eff06723e */ /* 0x000fe200020006ff */
[----:B------:R-:W-:Y:S01]  /*9210*/  HADD2.F32 R80, -RZ, R10.H1_H1 ;  /* 0x3000000aff507230 */ /* 0x000fe20000004100 */
[----:B------:R-:W-:Y:S01]  /*9220*/  F2FP.F16.E4M3.UNPACK_B R5, R143 ;  /* 0x0000008fff05723e */ /* 0x000fe200020006ff */
[--C-:B------:R-:W-:Y:S01]  /*9230*/  HADD2.F32 R81, -RZ, R9.reuse.H0_H0 ;  /* 0x20000009ff517230 */ /* 0x100fe20000004100 */
[----:B-1----:R-:W-:Y:S01]  /*9240*/  F2FP.F16.E4M3.UNPACK_B R4, R144 ;  /* 0x00000090ff04723e */ /* 0x002fe200020006ff */
[----:B------:R-:W-:Y:S01]  /*9250*/  HADD2.F32 R83, -RZ, R9.H1_H1 ;  /* 0x30000009ff537230 */ /* 0x000fe20000004100 */
[-C--:B------:R-:W-:Y:S01]  /*9260*/  F2FP.F16.E4M3.UNPACK_B R2, R136.reuse ;  /* 0x00000088ff02723e */ /* 0x080fe200020006ff */
[--C-:B------:R-:W-:Y:S01]  /*9270*/  HADD2.F32 R86, -RZ, R8.reuse.H0_H0 ;  /* 0x20000008ff567230 */ /* 0x100fe20000004100 */
[----:B------:R-:W-:Y:S01]  /*9280*/  F2FP.F16.E4M3.UNPACK_B R136, R136.H1 ;  /* 0x00000088ff88723e */ /* 0x000fe200030006ff */
[----:B------:R-:W-:Y:S01]  /*9290*/  HADD2.F32 R87, -RZ, R8.H1_H1 ;  /* 0x30000008ff577230 */ /* 0x000fe20000004100 */
[----:B------:R-:W-:Y:S01]  /*92a0*/  F2FP.F16.E4M3.UNPACK_B R137, R137.H1 ;  /* 0x00000089ff89723e */ /* 0x000fe200030006ff */
[--C-:B------:R-:W-:Y:S01]  /*92b0*/  HADD2.F32 R90, -RZ, R7.reuse.H0_H0 ;  /* 0x20000007ff5a7230 */ /* 0x100fe20000004100 */
[----:B------:R-:W-:Y:S01]  /*92c0*/  F2FP.F16.E4M3.UNPACK_B R138, R138.H1 ;  /* 0x0000008aff8a723e */ /* 0x000fe200030006ff */
[----:B------:R-:W-:Y:S01]  /*92d0*/  HADD2.F32 R91, -RZ, R7.H1_H1 ;  /* 0x30000007ff5b7230 */ /* 0x000fe20000004100 */
[----:B------:R-:W-:Y:S01]  /*92e0*/  F2FP.F16.E4M3.UNPACK_B R139, R139.H1 ;  /* 0x0000008bff8b723e */ /* 0x000fe200030006ff */
[--C-:B------:R-:W-:Y:S01]  /*92f0*/  HADD2.F32 R94, -RZ, R6.reuse.H0_H0 ;  /* 0x20000006ff5e7230 */ /* 0x100fe20000004100 */
[----:B------:R-:W-:Y:S01]  /*9300*/  IADD3 R187, PT, PT, R187, 0x250, RZ ;  /* 0x00000250bbbb7810 */ /* 0x000fe20007ffe0ff */
[----:B------:R-:W-:Y:S01]  /*9310*/  HADD2.F32 R95, -RZ, R6.H1_H1 ;  /* 0x30000006ff5f7230 */ /* 0x000fe20000004100 */
[----:B------:R-:W-:Y:S01]  /*9320*/  F2FP.F16.E4M3.UNPACK_B R107, R145 ;  /* 0x00000091ff6b723e */ /* 0x000fe200020006ff */
[--C-:B------:R-:W-:Y:S01]  /*9330*/  HADD2.F32 R98, -RZ, R5.reuse.H0_H0 ;  /* 0x20000005ff627230 */ /* 0x100fe20000004100 */
[----:B------:R-:W-:Y:S01]  /*9340*/  LOP3.LUT R187, R187, 0xfefffff8, RZ, 0xc0, !PT ;  /* 0xfefffff8bbbb7812 */ /* 0x000fe200078ec0ff */
[----:B------:R-:W-:Y:S01]  /*9350*/  HADD2.F32 R99, -RZ, R5.H1_H1 ;  /* 0x30000005ff637230 */ /* 0x000fe20000004100 */
[----:B------:R-:W-:Y:S01]  /*9360*/  F2FP.F16.E4M3.UNPACK_B R111, R146 ;  /* 0x00000092ff6f723e */ /* 0x000fe200020006ff */
[--C-:B------:R-:W-:Y:S01]  /*9370*/  HADD2.F32 R102, -RZ, R4.reuse.H0_H0 ;  /* 0x20000004ff667230 */ /* 0x100fe20000004100 */
[----:B------:R-:W-:Y:S01]  /*9380*/  F2FP.F16.E4M3.UNPACK_B R115, R147 ;  /* 0x00000093ff73723e */ /* 0x000fe200020006ff */
[----:B------:R-:W-:Y:S01]  /*9390*/  HADD2.F32 R103, -RZ, R4.H1_H1 ;  /* 0x30000004ff677230 */ /* 0x000fe20000004100 */
[----:B------:R-:W-:Y:S01]  /*93a0*/  F2FP.F16.E4M3.UNPACK_B R119, R148 ;  /* 0x00000094ff77723e */ /* 0x000fe200020006ff */
[----:B------:R-:W1:Y:S01]  /*93b0*/  LDTM.x64 R4, tmem[UR4+0x40] ;  /* 0x00004004000479ee */ /* 0x000e620008340000 */
[--C-:B------:R-:W-:Y:S01]  /*93c0*/  HADD2.F32 R0, -RZ, R2.reuse.H0_H0 ;  /* 0x20000002ff007230 */ /* 0x100fe20000004100 */
[----:B------:R-:W-:Y:S01]  /*93d0*/  NOP ;  /* 0x0000000000007918 */ /* 0x000fe20000000000 */
[----:B-1----:R1:W-:Y:S01]  /*93e0*/  SYNCS.ARRIVE.TRANS64.RED.A1T0 RZ, [R187+URZ], RZ ;  /* 0x000000ffbbff79a7 */ /* 0x0023e200081004ff */
[----:B------:R-:W-:Y:S01]  /*93f0*/  HADD2.F32 R2, -RZ, R2.H1_H1 ;  /* 0x30000002ff027230 */ /* 0x000fe20000004100 */
[----:B------:R-:W-:Y:S01]  /*9400*/  F2FP.F16.E4M3.UNPACK_B R123, R149 ;  /* 0x00000095ff7b723e */ /* 0x000fe200020006ff */
[----:B------:R-:W-:Y:S01]  /*9410*/  HADD2.F32 R78, -RZ, R137.H1_H1 ;  /* 0x30000089ff4e7230 */ /* 0x000fe20000004100 */
[----:B------:R-:W-:Y:S01]  /*9420*/  F2FP.F16.E4M3.UNPACK_B R127, R150 ;  /* 0x00000096ff7f723e */ /* 0x000fe200020006ff */
[--C-:B------:R-:W-:Y:S01]  /*9430*/  HADD2.F32 R106, -RZ, R107.reuse.H0_H0 ;  /* 0x2000006bff6a7230 */ /* 0x100fe20000004100 */
[----:B------:R-:W-:Y:S01]  /*9440*/  F2FP.F16.E4M3.UNPACK_B R130, R151 ;  /* 0x00000097ff82723e */ /* 0x000fe200020006ff */
[----:B------:R-:W-:Y:S01]  /*9450*/  HADD2.F32 R107, -RZ, R107.H1_H1 ;  /* 0x3000006bff6b7230 */ /* 0x000fe20000004100 */
[----:B------:R-:W-:Y:S01]  /*9460*/  F2FP.F16.E4M3.UNPACK_B R140, R140.H1 ;  /* 0x0000008cff8c723e */ /* 0x000fe200030006ff */
        /* <DEDUP_REMOVED lines=12> */
[C---:B------:R-:W-:Y:S01]  /*9530*/  FMUL R4, R70.reuse, R4 ;  /* 0x0000000446047220 */ /* 0x040fe20000400000 */
[C---:B------:R-:W-:Y:S01]  /*9540*/  FMUL R5, R70.reuse, R5 ;  /* 0x0000000546057220 */ /* 0x040fe20000400000 */
[--C-:B------:R-:W-:Y:S02]  /*9550*/  HADD2.F32 R3, -RZ, R136.reuse.H0_H0 ;  /* 0x20000088ff037230 */ /* 0x100fe40000004100 */
        /* <DEDUP_REMOVED lines=9> */
[----:B------:R-:W-:Y:S02]  /*95f0*/  HADD2.F32 R122, -RZ, R123.H0_H0 ;  /* 0x2000007bff7a7230 */ /* 0x000fe40000004100 */
[C---:B------:R-:W-:Y:S01]  /*9600*/  FMUL R6, R70.reuse, R6 ;  /* 0x0000000646067220 */ /* 0x040fe20000400000 */
[----:B------:R-:W-:Y:S02]  /*9610*/  HADD2.F32 R72, -RZ, R136.H1_H1 ;  /* 0x30000088ff487230 */ /* 0x000fe40000004100 */
[C---:B------:R-:W-:Y:S01]  /*9620*/  FMUL R7, R70.reuse, R7 ;  /* 0x0000000746077220 */ /* 0x040fe20000400000 */
[----:B------:R-:W-:Y:S02]  /*9630*/  HADD2.F32 R75, -RZ, R137.H0_H0 ;  /* 0x20000089ff4b7230 */ /* 0x000fe40000004100 */
[C---:B------:R-:W-:Y:S01]  /*9640*/  FFMA R6, R73.reuse, R3, R6 ;  /* 0x0000000349067223 */ /* 0x040fe20000000006 */
[----:B------:R-:W-:Y:S02]  /*9650*/  HADD2.F32 R123, -RZ, R123.H1_H1 ;  /* 0x3000007bff7b7230 */ /* 0x000fe40000004100 */
[C---:B------:R-:W-:Y:S01]  /*9660*/  FFMA R7, R73.reuse, R72, R7 ;  /* 0x0000004849077223 */ /* 0x040fe20000000007 */
[C---:B------:R-:W-:Y:S01]  /*9670*/  FFMA R8, R73.reuse, R74, R8 ;  /* 0x0000004a49087223 */ /* 0x040fe20000000008 */
[----:B------:R-:W-:Y:S01]  /*9680*/  FFMA R9, R73, R76, R9 ;  /* 0x0000004c49097223 */ /* 0x000fe20000000009 */
[--C-:B------:R-:W-:Y:S02]  /*9690*/  HADD2.F32 R126, -RZ, R127.reuse.H0_H0 ;  /* 0x2000007fff7e7230 */ /* 0x100fe40000004100 */
[C---:B------:R-:W-:Y:S01]  /*96a0*/  FMUL R10, R70.reuse, R10 ;  /* 0x0000000a460a7220 */ /* 0x040fe20000400000 */
[----:B------:R-:W-:Y:S01]  /*96b0*/  F2FP.SATFINITE.E4M3.F32.PACK_AB_MERGE_C R76, R7, R6, RZ ;  /* 0x00000006074c723e */ /* 0x000fe200048070ff */
[C---:B------:R-:W-:Y:S01]  /*96c0*/  FMUL R7, R70.reuse, R20 ;  /* 0x0000001446077220 */ /* 0x040fe20000400000 */
[----:B------:R-:W-:Y:S02]  /*96d0*/  HADD2.F32 R127, -RZ, R127.H1_H1 ;  /* 0x3000007fff7f7230 */ /* 0x000fe40000004100 */
[C---:B------:R-:W-:Y:S01]  /*96e0*/  FFMA R10, R73.reuse, R75, R10 ;  /* 0x0000004b490a7223 */ /* 0x040fe2000000000a */
[----:B------:R-:W-:Y:S02]  /*96f0*/  HADD2.F32 R72, -RZ, R130.H0_H0 ;  /* 0x20000082ff487230 */ /* 0x000fe40000004100 */
        /* <DEDUP_REMOVED lines=8> */
[----:B------:R-:W-:Y:S01]  /*9780*/  HADD2.F32 R75, -RZ, R130.H1_H1 ;  /* 0x30000082ff4b7230 */ /* 0x000fe20000004100 */
[----:B------:R-:W-:Y:S01]  /*9790*/  F2FP.SATFINITE.E4M3.F32.PACK_AB_MERGE_C R78, R11, R10, RZ ;  /* 0x0000000a0b4e723e */ /* 0x000fe200048070ff */
[C---:B------:R-:W-:Y:S01]  /*97a0*/  FMUL R10, R70.reuse, R21 ;  /* 0x00000015460a7220 */ /* 0x040fe20000400000 */
[C---:B------:R-:W-:Y:S01]  /*97b0*/  FMUL R21, R70.reuse, R28 ;  /* 0x0000001c46157220 */ /* 0x040fe20000400000 */
        /* <DEDUP_REMOVED lines=9> */
[----:B------:R-:W-:Y:S01]  /*9850*/  F2FP.SATFINITE.E4M3.F32.PACK_AB_MERGE_C R14, R15, R14, RZ ;  /* 0x0000000e0f0e723e */ /* 0x000fe200048070ff */
        /* <DEDUP_REMOVED lines=8> */
[C---:B------:R-:W-:Y:S01]  /*98e0*/  FFMA R11, R73.reuse, R88, R11 ;  /* 0x00000058490b7223 */ /* 0x040fe2000000000b */
[----:B------:R-:W-:Y:S01]  /*98f0*/  FMUL R22, R70, R29 ;  /* 0x0000001d46167220 */ /* 0x000fe20000400000 */
        /* <DEDUP_REMOVED lines=13> */
[----:B------:R-:W-:Y:S01]  /*99d0*/  FMUL R20, R70, R27 ;  /* 0x0000001b46147220 */ /* 0x000fe20000400000 */
[--C-:B------:R-:W-:Y:S01]  /*99e0*/  HADD2.F32 R96, -RZ, R142.reuse.H0_H0 ;  /* 0x2000008eff607230 */ /* 0x100fe20000004100 */
[----:B------:R-:W-:Y:S01]  /*99f0*/  F2FP.SATFINITE.E4M3.F32.PACK_AB_MERGE_C R16, R10, R7, R16 ;  /* 0x000000070a10723e */ /* 0x000fe20004807010 */
[----:B------:R-:W-:Y:S02]  /*9a00*/  HADD2.F32 R97, -RZ, R142.H1_H1 ;  /* 0x3000008eff617230 */ /* 0x000fe40000004100 */
[C---:B------:R-:W-:Y:S01]  /*9a10*/  FFMA R20, R73.reuse, R93, R20 ;  /* 0x0000005d49147223 */ /* 0x040fe20000000014 */
[C---:B------:R-:W-:Y:S01]  /*9a20*/  FFMA R21, R73.reuse, R94, R21 ;  /* 0x0000005e49157223 */ /* 0x040fe20000000015 */
[C---:B------:R-:W-:Y:S01]  /*9a30*/  FFMA R22, R73.reuse, R95, R22 ;  /* 0x0000005f49167223 */ /* 0x040fe20000000016 */
[C---:B------:R-:W-:Y:S01]  /*9a40*/  FMUL R23, R70.reuse, R30 ;  /* 0x0000001e46177220 */ /* 0x040fe20000400000 */
[----:B------:R-:W-:Y:S01]  /*9a50*/  FMUL R30, R70, R37 ;  /* 0x00000025461e7220 */ /* 0x000fe20000400000 */
[----:B------:R-:W-:Y:S01]  /*9a60*/  F2FP.SATFINITE.E4M3.F32.PACK_AB_MERGE_C R19, R20, R19, RZ ;  /* 0x000000131413723e */ /* 0x000fe200048070ff */
[C---:B------:R-:W-:Y:S01]  /*9a70*/  FMUL R37, R70.reuse, R44 ;  /* 0x0000002c46257220 */ /* 0x040fe20000400000 */
[C---:B------:R-:W-:Y:S01]  /*9a80*/  FFMA R23, R73.reuse, R96, R23 ;  /* 0x0000006049177223 */ /* 0x040fe20000000017 */
        /* <DEDUP_REMOVED lines=20> */
[----:B------:R-:W-:Y:S01]  /*9bd0*/  F2FP.F16.E4M3.UNPACK_B R147, R147.H1 ;  /* 0x00000093ff93723e */ /* 0x000fe200030006ff */
[----:B------:R-:W-:Y:S01]  /*9be0*/  FMUL R38, R70, R45 ;  /* 0x0000002d46267220 */ /* 0x000fe20000400000 */
[----:B------:R-:W-:Y:S01]  /*9bf0*/  F2FP.SATFINITE.E4M3.F32.PACK_AB_MERGE_C R19, R28, R27, RZ ;  /* 0x0000001b1c13723e */ /* 0x000fe200048070ff */
[----:B------:R-:W-:Y:S01]  /*9c00*/  FFMA R31, R73, R104, R31 ;  /* 0x00000068491f7223 */ /* 0x000fe2000000001f */
[C---:B------:R-:W-:Y:S01]  /*9c10*/  FMUL R45, R70.reuse, R52 ;  /* 0x00000034462d7220 */ /* 0x040fe20000400000 */
[C---:B------:R-:W-:Y:S01]  /*9c20*/  FMUL R52, R70.reuse, R59 ;  /* 0x0000003b46347220 */ /* 0x040fe20000400000 */
[----:B------:R-:W-:Y:S01]  /*9c30*/  F2FP.F16.E4M3.UNPACK_B R148, R148.H1 ;  /* 0x00000094ff94723e */ /* 0x000fe200030006ff */
[C---:B------:R-:W-:Y:S01]  /*9c40*/  FMUL R59, R70.reuse, R66 ;  /* 0x00000042463b7220 */ /* 0x040fe20000400000 */
[----:B------:R-:W-:Y:S01]  /*9c50*/  F2FP.SATFINITE.E4M3.F32.PACK_AB_MERGE_C R66, R13, R12, R14 ;  /* 0x0000000c0d42723e */ /* 0x000fe2000480700e */
        /* <DEDUP_REMOVED lines=11> */
[C---:B------:R-:W-:Y:S01]  /*9d10*/  FFMA R35, R73.reuse, R108, R35 ;  /* 0x0000006c49237223 */ /* 0x040fe20000000023 */
[C---:B------:R-:W-:Y:S01]  /*9d20*/  FMUL R36, R70.reuse, R43 ;  /* 0x0000002b46247220 */ /* 0x040fe20000400000 */
[--C-:B------:R-:W-:Y:S02]  /*9d30*/  HADD2.F32 R112, -RZ, R146.reuse.H0_H0 ;  /* 0x20000092ff707230 */ /* 0x100fe40000004100 */
[C---:B------:R-:W-:Y:S01]  /*9d40*/  FMUL R39, R70.reuse, R46 ;  /* 0x0000002e46277220 */ /* 0x040fe20000400000 */
        /* <DEDUP_REMOVED lines=13> */
[C---:B------:R-:W-:Y:S01]  /*9e20*/  FMUL R46, R70.reuse, R53 ;  /* 0x00000035462e7220 */ /* 0x040fe20000400000 */
[--C-:B------:R-:W-:Y:S02]  /*9e30*/  HADD2.F32 R120, -RZ, R148.reuse.H0_H0 ;  /* 0x20000094ff787230 */ /* 0x100fe40000004100 */
[C---:B------:R-:W-:Y:S01]  /*9e40*/  FMUL R50, R70.reuse, R57 ;  /* 0x0000003946327220 */ /* 0x040fe20000400000 */
[C---:B------:R-:W-:Y:S01]  /*9e50*/  FMUL R51, R70.reuse, R58 ;  /* 0x0000003a46337220 */ /* 0x040fe20000400000 */
[C---:B------:R-:W-:Y:S01]  /*9e60*/  FMUL R53, R70.reuse, R60 ;  /* 0x0000003c46357220 */ /* 0x040fe20000400000 */
[C---:B------:R-:W-:Y:S01]  /*9e70*/  FFMA R43, R73.reuse, R116, R43 ;  /* 0x00000074492b7223 */ /* 0x040fe2000000002b */
[----:B------:R-:W-:Y:S02]  /*9e80*/  HADD2.F32 R121, -RZ, R148.H1_H1 ;  /* 0x30000094ff797230 */ /* 0x000fe40000004100 */
[C---:B------:R-:W-:Y:S01]  /*9e90*/  FMUL R47, R70.reuse, R54 ;  /* 0x00000036462f7220 */ /* 0x040fe20000400000 */
[C---:B------:R-:W-:Y:S01]  /*9ea0*/  FMUL R57, R70.reuse, R64 ;  /* 0x0000004046397220 */ /* 0x040fe20000400000 */
[C---:B------:R-:W-:Y:S01]  /*9eb0*/  FMUL R58, R70.reuse, R65 ;  /* 0x00000041463a7220 */ /* 0x040fe20000400000 */
[C---:B------:R-:W-:Y:S01]  /*9ec0*/  FMUL R60, R70.reuse, R67 ;  /* 0x00000043463c7220 */ /* 0x040fe20000400000 */
[----:B------:R-:W-:Y:S01]  /*9ed0*/  FFMA R44, R73, R117, R44 ;  /* 0x00000075492c7223 */ /* 0x000fe2000000002c */
[C---:B------:R-:W-:Y:S01]  /*9ee0*/  FMUL R48, R70.reuse, R55 ;  /* 0x0000003746307220 */ /* 0x040fe20000400000 */
[----:B------:R-:W-:Y:S01]  /*9ef0*/  F2FP.SATFINITE.E4M3.F32.PACK_AB_MERGE_C R64, R5, R4, R76 ;  /* 0x000000040540723e */ /* 0x000fe2000480704c */
[----:B------:R-:W-:Y:S01]  /*9f00*/  FFMA R45, R73, R118, R45 ;  /* 0x00000076492d7223 */ /* 0x000fe2000000002d */
[----:B------:R-:W-:Y:S01]  /*9f10*/  F2FP.SATFINITE.E4M3.F32.PACK_AB_MERGE_C R65, R9, R8, R78 ;  /* 0x000000080941723e */ /* 0x000fe2000480704e */
[----:B------:R-:W-:Y:S01]  /*9f20*/  FMUL R49, R70, R56 ;  /* 0x0000003846317220 */ /* 0x000fe20000400000 */
[----:B------:R-:W-:Y:S01]  /*9f30*/  F2FP.SATFINITE.E4M3.F32.PACK_AB_MERGE_C R67, R2, R0, R3 ;  /* 0x000000000243723e */ /* 0x000fe20004807003 */
[C---:B------:R-:W-:Y:S01]  /*9f40*/  FFMA R46, R73.reuse, R119, R46 ;  /* 0x00000077492e7223 */ /* 0x040fe2000000002e */
[----:B------:R-:W-:Y:S01]  /*9f50*/  F2FP.F16.E4M3.UNPACK_B R150, R150.H1 ;  /* 0x00000096ff96723e */ /* 0x000fe200030006ff */
[--C-:B------:R-:W-:Y:S02]  /*9f60*/  HADD2.F32 R124, -RZ, R149.reuse.H0_H0 ;  /* 0x20000095ff7c7230 */ /* 0x100fe40000004100 */
[C---:B------:R-:W-:Y:S01]  /*9f70*/  FFMA R47, R73.reuse, R120, R47 ;  /* 0x00000078492f7223 */ /* 0x040fe2000000002f */
[----:B------:R1:W-:Y:S01]  /*9f80*/  STS.128 [R163+UR49+0x6400], R64 ;  /* 0x00640040a3007988 */ /* 0x0003e20008000c31 */
[----:B------:R-:W-:Y:S02]  /*9f90*/  HADD2.F32 R125, -RZ, R149.H1_H1 ;  /* 0x30000095ff7d7230 */ /* 0x000fe40000004100 */
[C---:B------:R-:W-:Y:S01]  /*9fa0*/  FFMA R48, R73.reuse, R121, R48 ;  /* 0x0000007949307223 */ /* 0x040fe20000000030 */
[C---:B------:R-:W-:Y:S01]  /*9fb0*/  FFMA R49, R73.reuse, R122, R49 ;  /* 0x0000007a49317223 */ /* 0x040fe20000000031 */
[----:B------:R-:W-:Y:S01]  /*9fc0*/  F2FP.F16.E4M3.UNPACK_B R151, R151.H1 ;  /* 0x00000097ff97723e */ /* 0x000fe200030006ff */
[C---:B------:R-:W-:Y:S01]  /*9fd0*/  FFMA R50, R73.reuse, R123, R50 ;  /* 0x0000007b49327223 */ /* 0x040fe20000000032 */
[----:B------:R-:W-:Y:S01]  /*9fe0*/  FMUL R54, R70, R61 ;  /* 0x0000003d46367220 */ /* 0x000fe20000400000 */
[--C-:B------:R-:W-:Y:S01]  /*9ff0*/  HADD2.F32 R128, -RZ, R150.reuse.H0_H0 ;  /* 0x20000096ff807230 */ /* 0x100fe20000004100 */
[----:B------:R1:W-:Y:S01]  /*a000*/  STS.128 [R192+0x6010], R16 ;  /* 0x00601010c0007388 */ /* 0x0003e20000000c00 */
[----:B------:R-:W-:Y:S01]  /*a010*/  F2FP.SATFINITE.E4M3.F32.PACK_AB_MERGE_C R35, R36, R35, RZ ;  /* 0x000000232423723e */ /* 0x000fe200048070ff */
[C---:B------:R-:W-:Y:S01]  /*a020*/  FFMA R51, R73.reuse, R124, R51 ;  /* 0x0000007c49337223 */ /* 0x040fe20000000033 */
[----:B------:R-:W-:Y:S01]  /*a030*/  F2FP.SATFINITE.E4M3.F32.PACK_AB_MERGE_C R39, R40, R39, RZ ;  /* 0x000000272827723e */ /* 0x000fe200048070ff */
[----:B------:R-:W-:Y:S02]  /*a040*/  HADD2.F32 R129, -RZ, R150.H1_H1 ;  /* 0x30000096ff817230 */ /* 0x000fe40000004100 */
[C---:B------:R-:W-:Y:S01]  /*a050*/  FMUL R55, R70.reuse, R62 ;  /* 0x0000003e46377220 */ /* 0x040fe20000400000 */
[C---:B------:R-:W-:Y:S01]  /*a060*/  FFMA R52, R73.reuse, R125, R52 ;  /* 0x0000007d49347223 */ /* 0x040fe20000000034 */
[----:B------:R-:W-:Y:S01]  /*a070*/  FMUL R56, R70, R63 ;  /* 0x0000003f46387220 */ /* 0x000fe20000400000 */
[C---:B------:R-:W-:Y:S01]  /*a080*/  FFMA R53, R73.reuse, R126, R53 ;  /* 0x0000007e49357223 */ /* 0x040fe20000000035 */
[C---:B------:R-:W-:Y:S01]  /*a090*/  FFMA R54, R73.reuse, R127, R54 ;  /* 0x0000007f49367223 */ /* 0x040fe20000000036 */
[--C-:B------:R-:W-:Y:S02]  /*a0a0*/  HADD2.F32 R74, -RZ, R151.reuse.H0_H0 ;  /* 0x20000097ff4a7230 */ /* 0x100fe40000004100 */
[C---:B------:R-:W-:Y:S01]  /*a0b0*/  FFMA R55, R73.reuse, R128, R55 ;  /* 0x0000008049377223 */ /* 0x040fe20000000037 */
[----:B------:R-:W-:Y:S02]  /*a0c0*/  HADD2.F32 R131, -RZ, R151.H1_H1 ;  /* 0x30000097ff837230 */ /* 0x000fe40000004100 */
[C---:B------:R-:W-:Y:S01]  /*a0d0*/  FFMA R56, R73.reuse, R129, R56 ;  /* 0x0000008149387223 */ /* 0x040fe20000000038 */
[----:B------:R-:W-:Y:S01]  /*a0e0*/  F2FP.SATFINITE.E4M3.F32.PACK_AB_MERGE_C R43, R44, R43, RZ ;  /* 0x0000002b2c2b723e */ /* 0x000fe200048070ff */
[C---:B------:R-:W-:Y:S01]  /*a0f0*/  FFMA R57, R73.reuse, R72, R57 ;  /* 0x0000004849397223 */ /* 0x040fe20000000039 */
[C---:B------:R-:W-:Y:S01]  /*a100*/  FFMA R58, R73.reuse, R75, R58 ;  /* 0x0000004b493a7223 */ /* 0x040fe2000000003a */
[C---:B------:R-:W-:Y:S01]  /*a110*/  FFMA R59, R73.reuse, R74, R59 ;  /* 0x0000004a493b7223 */ /* 0x040fe2000000003b */
[----:B------:R-:W-:Y:S01]  /*a120*/  F2FP.SATFINITE.E4M3.F32.PACK_AB_MERGE_C R33, R34, R33, R35 ;  /* 0x000000212221723e */ /* 0x000fe20004807023 */
[----:B------:R-:W-:Y:S01]  /*a130*/  FFMA R60, R73, R131, R60 ;  /* 0x00000083493c7223 */ /* 0x000fe2000000003c */
[----:B------:R-:W-:Y:S02]  /*a140*/  F2FP.SATFINITE.E4M3.F32.PACK_AB_MERGE_C R32, R30, R29, R32 ;  /* 0x0000001d1e20723e */ /* 0x000fe40004807020 */
        /* <DEDUP_REMOVED lines=11> */
[----:B------:R-:W-:Y:S03]  /*a200*/  IADD3 R68, PT, PT, R68, 0x1, RZ ;  /* 0x0000000144447810 */ /* 0x000fe60007ffe0ff */
        /* <DEDUP_REMOVED lines=13> */
[----:B------:R-:W-:Y:S01]  /*a2e0*/  R2UR UR12, R185 ;  /* 0x00000000b90c72ca */ /* 0x000fe200000e0000 */
[----:B------:R-:W-:Y:S02]  /*a2f0*/  UIADD3 UR8, UPT, UPT, UR49, 0x6400, URZ ;  /* 0x0000640031087890 */ /* 0x000fe4000fffe0ff */
[----:B--2---:R-:W-:Y:S04]  /*a300*/  UIADD3 UR4, UP0, UPT, UR6, 0x680, URZ ;  /* 0x0000068006047890 */ /* 0x004fe8000ff1e0ff */
[----:B------:R-:W-:Y:S09]  /*a310*/  UIADD3.X UR5, UPT, UPT, URZ, UR7, URZ, UP0, !UPT ;  /* 0x00000007ff057290 */ /* 0x000ff200087fe4ff */
[----:B------:R2:W-:Y:S01]  /*a320*/  UTMASTG.4D.IM2COL [UR8], [UR4] ;  /* 0x00000008040073b5 */ /* 0x0005e20008058000 */
[----:B------:R0:W-:Y:S01]  /*a330*/  UTMACMDFLUSH ;  /* 0x00000000000079b7 */ /* 0x0001e20000000000 */
[----:B--2---:R-:W-:Y:S04]  /*a340*/  DEPBAR.LE SB0, 0x1 ;  /* 0x000080400000791a */ /* 0x004fe80000000000 */
.L_x_144:
[----:B------:R-:W-:Y:S05]  /*a350*/  BSYNC.RECONVERGENT B0 ;  /* 0x0000000000007941 */ /* 0x000fea0003800200 */
.L_x_143:
[----:B------:R-:W-:Y:S01]  /*a360*/  R2UR UR5, R175 ;  /* 0x00000000af0572ca */ /* 0x000fe200000e0000 */
[----:B------:R-:W-:Y:S01]  /*a370*/  BAR.SYNC.DEFER_BLOCKING 0x1, 0x80 ;  /* 0x0042000000007b1d */ /* 0x000fe20000010000 */
[----:B------:R-:W-:Y:S01]  /*a380*/  R2UR UR4, R176 ;  /* 0x00000000b00472ca */ /* 0x000fe200000e0000 */
[----:B------:R-:W-:Y:S01]  /*a390*/  UISETP.NE.AND UP0, UPT, UR52, URZ, UPT ;  /* 0x000000ff3400728c */ /* 0x000fe2000bf05270 */
[C---:B------:R-:W-:Y:S02]  /*a3a0*/  ISETP.NE.AND P0, PT, R68.reuse, 0x2, PT ;  /* 0x000000024400780c */ /* 0x040fe40003f05270 */
[----:B------:R-:W-:Y:S02]  /*a3b0*/  LOP3.LUT R161, R161, 0x1, RZ, 0x3c, !PT ;  /* 0x00000001a1a17812 */ /* 0x000fe400078e3cff */
[----:B------:R-:W-:Y:S02]  /*a3c0*/  SEL R3, RZ, 0x1, P0 ;  /* 0x00000001ff037807 */ /* 0x000fe40000000000 */
[----:B------:R-:W-:Y:S02]  /*a3d0*/  SEL R68, R68, RZ, P0 ;  /* 0x000000ff44447207 */ /* 0x000fe40000000000 */
[----:B------:R-:W-:Y:S01]  /*a3e0*/  LOP3.LUT R162, R162, R3, RZ, 0x3c, !PT ;  /* 0x00000003a2a27212 */ /* 0x000fe200078e3cff */
[----:B------:R-:W-:Y:S02]  /*a3f0*/  UIADD3 UR21, UPT, UPT, UR36, UR5, URZ ;  /* 0x0000000524157290 */ /* 0x000fe4000fffe0ff */
[----:B------:R-:W-:Y:S01]  /*a400*/  UIADD3 UR50, UPT, UPT, UR37, UR4, URZ ;  /* 0x0000000425327290 */ /* 0x000fe2000fffe0ff */
[----:B------:R-:W-:Y:S01]  /*a410*/  UMOV UR51, UR61 ;  /* 0x0000003d00337c82 */ /* 0x000fe20008000000 */
[----:B------:R-:W-:Y:S10]  /*a420*/  BRA.U UP0, `(.L_x_145) ;  /* 0xffffffc100fc7547 */ /* 0x000ff4000b83ffff */
[----:B------:R-:W-:Y:S05]  /*a430*/  EXIT ;  /* 0x000000000000794d */ /* 0x000fea0003800000 */
.L_x_25:
[----:B------:R-:W-:Y:S07]  /*a440*/  MOV R0, UR17 ;  /* 0x0000001100007c02 */ /* 0x000fee0008000f00 */
.L_x_146:
[----:B-1----:R1:W2:Y:S02]  /*a450*/  SYNCS.PHASECHK.TRANS64.TRYWAIT P0, [R0+URZ+0x100], R5 ;  /* 0x00010005000075a7 */ /* 0x0022a400080011ff */
[----:B--2---:R-:W-:Y:S05]  /*a460*/  @!P0 NANOSLEEP.SYNCS 0x989680 ;  /* 0x009896800000895d */ /* 0x004fea0003900000 */
[----:B------:R-:W2:Y:S02]  /*a470*/  @!P0 SYNCS.PHASECHK.TRANS64 P0, [R0+URZ+0x100], R5 ;  /* 0x00010005000085a7 */ /* 0x000ea400080010ff */
[----:B--2---:R-:W-:Y:S05]  /*a480*/  @!P0 BRA `(.L_x_146) ;  /* 0xfffffffc00f08947 */ /* 0x004fea000383ffff */
[----:B------:R-:W-:Y:S05]  /*a490*/  BRA `(.L_x_24) ;  /* 0xffffff78005c7947 */ /* 0x000fea000383ffff */
.L_x_32:
[----:B------:R-:W-:Y:S07]  /*a4a0*/  MOV R0, UR17 ;  /* 0x0000001100007c02 */ /* 0x000fee0008000f00 */
.L_x_147:
[----:B-1----:R1:W2:Y:S02]  /*a4b0*/  SYNCS.PHASECHK.TRANS64.TRYWAIT P0, [R0+URZ+0x100], R5 ;  /* 0x00010005000075a7 */ /* 0x0022a400080011ff */
[----:B--2---:R-:W-:Y:S05]  /*a4c0*/  @!P0 NANOSLEEP.SYNCS 0x989680 ;  /* 0x009896800000895d */ /* 0x004fea0003900000 */
[----:B------:R-:W2:Y:S02]  /*a4d0*/  @!P0 SYNCS.PHASECHK.TRANS64 P0, [R0+URZ+0x100], R5 ;  /* 0x00010005000085a7 */ /* 0x000ea400080010ff */
[----:B--2---:R-:W-:Y:S05]  /*a4e0*/  @!P0 BRA `(.L_x_147) ;  /* 0xfffffffc00f08947 */ /* 0x004fea000383ffff */
[----:B------:R-:W-:Y:S05]  /*a4f0*/  BRA `(.L_x_31) ;  /* 0xffffff7c00b87947 */ /* 0x000fea000383ffff */
.L_x_37:
[----:B------:R-:W-:-:S07]  /*a500*/  MOV R0, UR25 ;  /* 0x0000001900007c02 */ /* 0x000fce0008000f00 */
.L_x_148:
[----:B-1----:R1:W2:Y:S02]  /*a510*/  SYNCS.PHASECHK.TRANS64.TRYWAIT P0, [R0+URZ+0x230], R3 ;  /* 0x00023003000075a7 */ /* 0x0022a400080011ff */
[----:B--2---:R-:W-:Y:S05]  /*a520*/  @!P0 NANOSLEEP.SYNCS 0x989680 ;  /* 0x009896800000895d */ /* 0x004fea0003900000 */
[----:B------:R-:W2:Y:S02]  /*a530*/  @!P0 SYNCS.PHASECHK.TRANS64 P0, [R0+URZ+0x230], R3 ;  /* 0x00023003000085a7 */ /* 0x000ea400080010ff */
[----:B--2---:R-:W-:Y:S05]  /*a540*/  @!P0 BRA `(.L_x_148) ;  /* 0xfffffffc00f08947 */ /* 0x004fea000383ffff */
[----:B------:R-:W-:Y:S05]  /*a550*/  BRA `(.L_x_149) ;  /* 0xffffff8000847947 */ /* 0x000fea000383ffff */
.L_x_41:
[----:B------:R-:W-:-:S07]  /*a560*/  MOV R0, UR4 ;  /* 0x0000000400007c02 */ /* 0x000fce0008000f00 */
.L_x_150:
[----:B-1----:R1:W2:Y:S02]  /*a570*/  SYNCS.PHASECHK.TRANS64.TRYWAIT P0, [R0+URZ], R3 ;  /* 0x00000003000075a7 */ /* 0x0022a400080011ff */
[----:B--2---:R-:W-:Y:S05]  /*a580*/  @!P0 NANOSLEEP.SYNCS 0x989680 ;  /* 0x009896800000895d */ /* 0x004fea0003900000 */
[----:B------:R-:W2:Y:S02]  /*a590*/  @!P0 SYNCS.PHASECHK.TRANS64 P0, [R0+URZ], R3 ;  /* 0x00000003000085a7 */ /* 0x000ea400080010ff */
[----:B--2---:R-:W-:Y:S05]  /*a5a0*/  @!P0 BRA `(.L_x_150) ;  /* 0xfffffffc00f08947 */ /* 0x004fea000383ffff */
[----:B------:R-:W-:Y:S05]  /*a5b0*/  BRA `(.L_x_151) ;  /* 0xffffff88001c7947 */ /* 0x000fea000383ffff */
.L_x_42:
[----:B------:R-:W-:-:S07]  /*a5c0*/  MOV R0, UR5 ;  /* 0x0000000500007c02 */ /* 0x000fce0008000f00 */
.L_x_152:
[----:B-1----:R1:W2:Y:S02]  /*a5d0*/  SYNCS.PHASECHK.TRANS64.TRYWAIT P0, [R0+URZ], R3 ;  /* 0x00000003000075a7 */ /* 0x0022a400080011ff */
[----:B--2---:R-:W-:Y:S05]  /*a5e0*/  @!P0 NANOSLEEP.SYNCS 0x989680 ;  /* 0x009896800000895d */ /* 0x004fea0003900000 */
[----:B------:R-:W2:Y:S02]  /*a5f0*/  @!P0 SYNCS.PHASECHK.TRANS64 P0, [R0+URZ], R3 ;  /* 0x00000003000085a7 */ /* 0x000ea400080010ff */
[----:B--2---:R-:W-:Y:S05]  /*a600*/  @!P0 BRA `(.L_x_152) ;  /* 0xfffffffc00f08947 */ /* 0x004fea000383ffff */
[----:B------:R-:W-:Y:S05]  /*a610*/  BRA `(.L_x_153) ;  /* 0xffffff88002c7947 */ /* 0x000fea000383ffff */
.L_x_43:
[----:B------:R-:W-:-:S07]  /*a620*/  MOV R0, UR5 ;  /* 0x0000000500007c02 */ /* 0x000fce0008000f00 */
.L_x_154:
[----:B-1----:R1:W2:Y:S02]  /*a630*/  SYNCS.PHASECHK.TRANS64.TRYWAIT P0, [R0+URZ], R3 ;  /* 0x00000003000075a7 */ /* 0x0022a400080011ff */
[----:B--2---:R-:W-:Y:S05]  /*a640*/  @!P0 NANOSLEEP.SYNCS 0x989680 ;  /* 0x009896800000895d */ /* 0x004fea0003900000 */
[----:B------:R-:W2:Y:S02]  /*a650*/  @!P0 SYNCS.PHASECHK.TRANS64 P0, [R0+URZ], R3 ;  /* 0x00000003000085a7 */ /* 0x000ea400080010ff */
[----:B--2---:R-:W-:Y:S05]  /*a660*/  @!P0 BRA `(.L_x_154) ;  /* 0xfffffffc00f08947 */ /* 0x004fea000383ffff */
[----:B------:R-:W-:Y:S05]  /*a670*/  BRA `(.L_x_155) ;  /* 0xffffff88003c7947 */ /* 0x000fea000383ffff */
.L_x_44:
[----:B------:R-:W-:-:S07]  /*a680*/  MOV R0, UR5 ;  /* 0x0000000500007c02 */ /* 0x000fce0008000f00 */
.L_x_156:
[----:B-1----:R1:W2:Y:S02]  /*a690*/  SYNCS.PHASECHK.TRANS64.TRYWAIT P0, [R0+URZ], R3 ;  /* 0x00000003000075a7 */ /* 0x0022a400080011ff */
[----:B--2---:R-:W-:Y:S05]  /*a6a0*/  @!P0 NANOSLEEP.SYNCS 0x989680 ;  /* 0x009896800000895d */ /* 0x004fea0003900000 */
[----:B------:R-:W2:Y:S02]  /*a6b0*/  @!P0 SYNCS.PHASECHK.TRANS64 P0, [R0+URZ], R3 ;  /* 0x00000003000085a7 */ /* 0x000ea400080010ff */
[----:B--2---:R-:W-:Y:S05]  /*a6c0*/  @!P0 BRA `(.L_x_156) ;  /* 0xfffffffc00f08947 */ /* 0x004fea000383ffff */
[----:B------:R-:W-:Y:S05]  /*a6d0*/  BRA `(.L_x_157) ;  /* 0xffffff88004c7947 */ /* 0x000fea000383ffff */
.L_x_45:
[----:B------:R-:W-:-:S07]  /*a6e0*/  MOV R0, UR5 ;  /* 0x0000000500007c02 */ /* 0x000fce0008000f00 */
.L_x_158:
[----:B-1----:R1:W2:Y:S02]  /*a6f0*/  SYNCS.PHASECHK.TRANS64.TRYWAIT P0, [R0+URZ], R3 ;  /* 0x00000003000075a7 */ /* 0x0022a400080011ff */
[----:B--2---:R-:W-:Y:S05]  /*a700*/  @!P0 NANOSLEEP.SYNCS 0x989680 ;  /* 0x009896800000895d */ /* 0x004fea0003900000 */
[----:B------:R-:W2:Y:S02]  /*a710*/  @!P0 SYNCS.PHASECHK.TRANS64 P0, [R0+URZ], R3 ;  /* 0x00000003000085a7 */ /* 0x000ea400080010ff */
[----:B--2---:R-:W-:Y:S05]  /*a720*/  @!P0 BRA `(.L_x_158) ;  /* 0xfffffffc00f08947 */ /* 0x004fea000383ffff */
[----:B------:R-:W-:Y:S05]  /*a730*/  BRA `(.L_x_159) ;  /* 0xffffff88005c7947 */ /* 0x000fea000383ffff */
.L_x_46:
[----:B------:R-:W-:-:S07]  /*a740*/  MOV R0, UR5 ;  /* 0x0000000500007c02 */ /* 0x000fce0008000f00 */
.L_x_160:
[----:B-1----:R1:W2:Y:S02]  /*a750*/  SYNCS.PHASECHK.TRANS64.TRYWAIT P0, [R0+URZ], R3 ;  /* 0x00000003000075a7 */ /* 0x0022a400080011ff */
[----:B--2---:R-:W-:Y:S05]  /*a760*/  @!P0 NANOSLEEP.SYNCS 0x989680 ;  /* 0x009896800000895d */ /* 0x004fea0003900000 */
[----:B------:R-:W2:Y:S02]  /*a770*/  @!P0 SYNCS.PHASECHK.TRANS64 P0, [R0+URZ], R3 ;  /* 0x00000003000085a7 */ /* 0x000ea400080010ff */
[----:B--2---:R-:W-:Y:S05]  /*a780*/  @!P0 BRA `(.L_x_160) ;  /* 0xfffffffc00f08947 */ /* 0x004fea000383ffff */
[----:B------:R-:W-:Y:S05]  /*a790*/  BRA `(.L_x_161) ;  /* 0xffffff88006c7947 */ /* 0x000fea000383ffff */
.L_x_47:
[----:B------:R-:W-:-:S07]  /*a7a0*/  MOV R0, UR5 ;  /* 0x0000000500007c02 */ /* 0x000fce0008000f00 */
.L_x_162:
[----:B-1----:R1:W2:Y:S02]  /*a7b0*/  SYNCS.PHASECHK.TRANS64.TRYWAIT P0, [R0+URZ], R3 ;  /* 0x00000003000075a7 */ /* 0x0022a400080011ff */
[----:B--2---:R-:W-:Y:S05]  /*a7c0*/  @!P0 NANOSLEEP.SYNCS 0x989680 ;  /* 0x009896800000895d */ /* 0x004fea0003900000 */
[----:B------:R-:W2:Y:S02]  /*a7d0*/  @!P0 SYNCS.PHASECHK.TRANS64 P0, [R0+URZ], R3 ;  /* 0x00000003000085a7 */ /* 0x000ea400080010ff */
[----:B--2---:R-:W-:Y:S05]  /*a7e0*/  @!P0 BRA `(.L_x_162) ;  /* 0xfffffffc00f08947 */ /* 0x004fea000383ffff */
[----:B------:R-:W-:Y:S05]  /*a7f0*/  BRA `(.L_x_163) ;  /* 0xffffff88007c7947 */ /* 0x000fea000383ffff */
.L_x_48:
[----:B------:R-:W-:-:S07]  /*a800*/  MOV R0, UR5 ;  /* 0x0000000500007c02 */ /* 0x000fce0008000f00 */
.L_x_164:
[----:B-1----:R1:W2:Y:S02]  /*a810*/  SYNCS.PHASECHK.TRANS64.TRYWAIT P0, [R0+URZ], R3 ;  /* 0x00000003000075a7 */ /* 0x0022a400080011ff */
[----:B--2---:R-:W-:Y:S05]  /*a820*/  @!P0 NANOSLEEP.SYNCS 0x989680 ;  /* 0x009896800000895d */ /* 0x004fea0003900000 */
[----:B------:R-:W2:Y:S02]  /*a830*/  @!P0 SYNCS.PHASECHK.TRANS64 P0, [R0+URZ], R3 ;  /* 0x00000003000085a7 */ /* 0x000ea400080010ff */
[----:B--2---:R-:W-:Y:S05]  /*a840*/  @!P0 BRA `(.L_x_164) ;  /* 0xfffffffc00f08947 */ /* 0x004fea000383ffff */
[----:B------:R-:W-:Y:S05]  /*a850*/  BRA `(.L_x_165) ;  /* 0xffffff88008c7947 */ /* 0x000fea000383ffff */
.L_x_49:
[----:B------:R-:W-:-:S07]  /*a860*/  MOV R0, UR5 ;  /* 0x0000000500007c02 */ /* 0x000fce0008000f00 */
.L_x_166:
[----:B-1----:R1:W2:Y:S02]  /*a870*/  SYNCS.PHASECHK.TRANS64.TRYWAIT P0, [R0+URZ], R3 ;  /* 0x00000003000075a7 */ /* 0x0022a400080011ff */
[----:B--2---:R-:W-:Y:S05]  /*a880*/  @!P0 NANOSLEEP.SYNCS 0x989680 ;  /* 0x009896800000895d */ /* 0x004fea0003900000 */
[----:B------:R-:W2:Y:S02]  /*a890*/  @!P0 SYNCS.PHASECHK.TRANS64 P0, [R0+URZ], R3 ;  /* 0x00000003000085a7 */ /* 0x000ea400080010ff */
[----:B--2---:R-:W-:Y:S05]  /*a8a0*/  @!P0 BRA `(.L_x_166) ;  /* 0xfffffffc00f08947 */ /* 0x004fea000383ffff */
[----:B------:R-:W-:Y:S05]  /*a8b0*/  BRA `(.L_x_167) ;  /* 0xffffff88009c7947 */ /* 0x000fea000383ffff */
.L_x_50:
[----:B------:R-:W-:-:S07]  /*a8c0*/  MOV R0, UR5 ;  /* 0x0000000500007c02 */ /* 0x000fce0008000f00 */
.L_x_168:
[----:B-1----:R1:W2:Y:S02]  /*a8d0*/  SYNCS.PHASECHK.TRANS64.TRYWAIT P0, [R0+URZ], R3 ;  /* 0x00000003000075a7 */ /* 0x0022a400080011ff */
[----:B--2---:R-:W-:Y:S05]  /*a8e0*/  @!P0 NANOSLEEP.SYNCS 0x989680 ;  /* 0x009896800000895d */ /* 0x004fea0003900000 */
[----:B------:R-:W2:Y:S02]  /*a8f0*/  @!P0 SYNCS.PHASECHK.TRANS64 P0, [R0+URZ], R3 ;  /* 0x00000003000085a7 */ /* 0x000ea400080010ff */
[----:B--2---:R-:W-:Y:S05]  /*a900*/  @!P0 BRA `(.L_x_168) ;  /* 0xfffffffc00f08947 */ /* 0x004fea000383ffff */
[----:B------:R-:W-:Y:S05]  /*a910*/  BRA `(.L_x_169) ;  /* 0xffffff8800ac7947 */ /* 0x000fea000383ffff */
.L_x_51:
[----:B------:R-:W-:-:S07]  /*a920*/  MOV R0, UR5 ;  /* 0x0000000500007c02 */ /* 0x000fce0008000f00 */
.L_x_170:
[----:B-1----:R1:W2:Y:S02]  /*a930*/  SYNCS.PHASECHK.TRANS64.TRYWAIT P0, [R0+URZ], R3 ;  /* 0x00000003000075a7 */ /* 0x0022a400080011ff */
[----:B--2---:R-:W-:Y:S05]  /*a940*/  @!P0 NANOSLEEP.SYNCS 0x989680 ;  /* 0x009896800000895d */ /* 0x004fea0003900000 */
[----:B------:R-:W2:Y:S02]  /*a950*/  @!P0 SYNCS.PHASECHK.TRANS64 P0, [R0+URZ], R3 ;  /* 0x00000003000085a7 */ /* 0x000ea400080010ff */
[----:B--2---:R-:W-:Y:S05]  /*a960*/  @!P0 BRA `(.L_x_170) ;  /* 0xfffffffc00f08947 */ /* 0x004fea000383ffff */
[----:B------:R-:W-:Y:S05]  /*a970*/  BRA `(.L_x_171) ;  /* 0xffffff8800bc7947 */ /* 0x000fea000383ffff */
.L_x_52:
[----:B------:R-:W-:-:S07]  /*a980*/  MOV R0, UR5 ;  /* 0x0000000500007c02 */ /* 0x000fce0008000f00 */
.L_x_172:
[----:B-1----:R1:W2:Y:S02]  /*a990*/  SYNCS.PHASECHK.TRANS64.TRYWAIT P0, [R0+URZ], R3 ;  /* 0x00000003000075a7 */ /* 0x0022a400080011ff */
[----:B--2---:R-:W-:Y:S05]  /*a9a0*/  @!P0 NANOSLEEP.SYNCS 0x989680 ;  /* 0x009896800000895d */ /* 0x004fea0003900000 */
[----:B------:R-:W2:Y:S02]  /*a9b0*/  @!P0 SYNCS.PHASECHK.TRANS64 P0, [R0+URZ], R3 ;  /* 0x00000003000085a7 */ /* 0x000ea400080010ff */
[----:B--2---:R-:W-:Y:S05]  /*a9c0*/  @!P0 BRA `(.L_x_172) ;  /* 0xfffffffc00f08947 */ /* 0x004fea000383ffff */
[----:B------:R-:W-:Y:S05]  /*a9d0*/  BRA `(.L_x_173) ;  /* 0xffffff8800cc7947 */ /* 0x000fea000383ffff */
.L_x_53:
[----:B------:R-:W-:-:S07]  /*a9e0*/  MOV R0, UR5 ;  /* 0x0000000500007c02 */ /* 0x000fce0008000f00 */
.L_x_174:
[----:B-1----:R1:W2:Y:S02]  /*a9f0*/  SYNCS.PHASECHK.TRANS64.TRYWAIT P0, [R0+URZ], R3 ;  /* 0x00000003000075a7 */ /* 0x0022a400080011ff */
[----:B--2---:R-:W-:Y:S05]  /*aa00*/  @!P0 NANOSLEEP.SYNCS 0x989680 ;  /* 0x009896800000895d */ /* 0x004fea0003900000 */
[----:B------:R-:W2:Y:S02]  /*aa10*/  @!P0 SYNCS.PHASECHK.TRANS64 P0, [R0+URZ], R3 ;  /* 0x00000003000085a7 */ /* 0x000ea400080010ff */
[----:B--2---:R-:W-:Y:S05]  /*aa20*/  @!P0 BRA `(.L_x_174) ;  /* 0xfffffffc00f08947 */ /* 0x004fea000383ffff */
[----:B------:R-:W-:Y:S05]  /*aa30*/  BRA `(.L_x_175) ;  /* 0xffffff8800dc7947 */ /* 0x000fea000383ffff */
.L_x_54:
[----:B------:R-:W-:-:S07]  /*aa40*/  MOV R0, UR5 ;  /* 0x0000000500007c02 */ /* 0x000fce0008000f00 */
.L_x_176:
[----:B-1----:R1:W2:Y:S02]  /*aa50*/  SYNCS.PHASECHK.TRANS64.TRYWAIT P0, [R0+URZ], R3 ;  /* 0x00000003000075a7 */ /* 0x0022a400080011ff */
[----:B--2---:R-:W-:Y:S05]  /*aa60*/  @!P0 NANOSLEEP.SYNCS 0x989680 ;  /* 0x009896800000895d */ /* 0x004fea0003900000 */
[----:B------:R-:W2:Y:S02]  /*aa70*/  @!P0 SYNCS.PHASECHK.TRANS64 P0, [R0+URZ], R3 ;  /* 0x00000003000085a7 */ /* 0x000ea400080010ff */
[----:B--2---:R-:W-:Y:S05]  /*aa80*/  @!P0 BRA `(.L_x_176) ;  /* 0xfffffffc00f08947 */ /* 0x004fea000383ffff */
[----:B------:R-:W-:Y:S05]  /*aa90*/  BRA `(.L_x_177) ;  /* 0xffffff8800ec7947 */ /* 0x000fea000383ffff */
.L_x_55:
[----:B------:R-:W-:-:S07]  /*aaa0*/  MOV R0, UR5 ;  /* 0x0000000500007c02 */ /* 0x000fce0008000f00 */
.L_x_178:
[----:B-1----:R1:W2:Y:S02]  /*aab0*/  SYNCS.PHASECHK.TRANS64.TRYWAIT P0, [R0+URZ], R3 ;  /* 0x00000003000075a7 */ /* 0x0022a400080011ff */
[----:B--2---:R-:W-:Y:S05]  /*aac0*/  @!P0 NANOSLEEP.SYNCS 0x989680 ;  /* 0x009896800000895d */ /* 0x004fea0003900000 */
[----:B------:R-:W2:Y:S02]  /*aad0*/  @!P0 SYNCS.PHASECHK.TRANS64 P0, [R0+URZ], R3 ;  /* 0x00000003000085a7 */ /* 0x000ea400080010ff */
[----:B--2---:R-:W-:Y:S05]  /*aae0*/  @!P0 BRA `(.L_x_178) ;  /* 0xfffffffc00f08947 */ /* 0x004fea000383ffff */
[----:B------:R-:W-:Y:S05]  /*aaf0*/  BRA `(.L_x_179) ;  /* 0xffffff8800fc7947 */ /* 0x000fea000383ffff */
.L_x_56:
[----:B------:R-:W-:-:S07]  /*ab00*/  MOV R0, UR5 ;  /* 0x0000000500007c02 */ /* 0x000fce0008000f00 */
.L_x_180:
[----:B-1----:R1:W2:Y:S02]  /*ab10*/  SYNCS.PHASECHK.TRANS64.TRYWAIT P0, [R0+URZ], R3 ;  /* 0x00000003000075a7 */ /* 0x0022a400080011ff */
[----:B--2---:R-:W-:Y:S05]  /*ab20*/  @!P0 NANOSLEEP.SYNCS 0x989680 ;  /* 0x009896800000895d */ /* 0x004fea0003900000 */
[----:B------:R-:W2:Y:S02]  /*ab30*/  @!P0 SYNCS.PHASECHK.TRANS64 P0, [R0+URZ], R3 ;  /* 0x00000003000085a7 */ /* 0x000ea400080010ff */
[----:B--2---:R-:W-:Y:S05]  /*ab40*/  @!P0 BRA `(.L_x_180) ;  /* 0xfffffffc00f08947 */ /* 0x004fea000383ffff */
[----:B------:R-:W-:Y:S05]  /*ab50*/  BRA `(.L_x_181) ;  /* 0xffffff8c000c7947 */ /* 0x000fea000383ffff */
.L_x_57:
[----:B------:R-:W-:-:S07]  /*ab60*/  MOV R0, UR5 ;  /* 0x0000000500007c02 */ /* 0x000fce0008000f00 */
.L_x_182:
[----:B-1----:R1:W2:Y:S02]  /*ab70*/  SYNCS.PHASECHK.TRANS64.TRYWAIT P0, [R0+URZ], R3 ;  /* 0x00000003000075a7 */ /* 0x0022a400080011ff */
[----:B--2---:R-:W-:Y:S05]  /*ab80*/  @!P0 NANOSLEEP.SYNCS 0x989680 ;  /* 0x009896800000895d */ /* 0x004fea0003900000 */
[----:B------:R-:W2:Y:S02]  /*ab90*/  @!P0 SYNCS.PHASECHK.TRANS64 P0, [R0+URZ], R3 ;  /* 0x00000003000085a7 */ /* 0x000ea400080010ff */
[----:B--2---:R-:W-:Y:S05]  /*aba0*/  @!P0 BRA `(.L_x_182) ;  /* 0xfffffffc00f08947 */ /* 0x004fea000383ffff */
[----:B------:R-:W-:Y:S05]  /*abb0*/  BRA `(.L_x_183) ;  /* 0xffffff8c001c7947 */ /* 0x000fea000383ffff */
.L_x_58:
[----:B------:R-:W-:-:S07]  /*abc0*/  MOV R0, UR5 ;  /* 0x0000000500007c02 */ /* 0x000fce0008000f00 */
.L_x_184:
[----:B-1----:R1:W2:Y:S02]  /*abd0*/  SYNCS.PHASECHK.TRANS64.TRYWAIT P0, [R0+URZ], R3 ;  /* 0x00000003000075a7 */ /* 0x0022a400080011ff */
[----:B--2---:R-:W-:Y:S05]  /*abe0*/  @!P0 NANOSLEEP.SYNCS 0x989680 ;  /* 0x009896800000895d */ /* 0x004fea0003900000 */
[----:B------:R-:W2:Y:S02]  /*abf0*/  @!P0 SYNCS.PHASECHK.TRANS64 P0, [R0+URZ], R3 ;  /* 0x00000003000085a7 */ /* 0x000ea400080010ff */
[----:B--2---:R-:W-:Y:S05]  /*ac00*/  @!P0 BRA `(.L_x_184) ;  /* 0xfffffffc00f08947 */ /* 0x004fea000383ffff */
[----:B------:R-:W-:Y:S05]  /*ac10*/  BRA `(.L_x_185) ;  /* 0xffffff8c002c7947 */ /* 0x000fea000383ffff */
.L_x_59:
[----:B------:R-:W-:-:S07]  /*ac20*/  MOV R0, UR5 ;  /* 0x0000000500007c02 */ /* 0x000fce0008000f00 */
.L_x_186:
[----:B-1----:R1:W2:Y:S02]  /*ac30*/  SYNCS.PHASECHK.TRANS64.TRYWAIT P0, [R0+URZ], R3 ;  /* 0x00000003000075a7 */ /* 0x0022a400080011ff */
[----:B--2---:R-:W-:Y:S05]  /*ac40*/  @!P0 NANOSLEEP.SYNCS 0x989680 ;  /* 0x009896800000895d */ /* 0x004fea0003900000 */
[----:B------:R-:W2:Y:S02]  /*ac50*/  @!P0 SYNCS.PHASECHK.TRANS64 P0, [R0+URZ], R3 ;  /* 0x00000003000085a7 */ /* 0x000ea400080010ff */
[----:B--2---:R-:W-:Y:S05]  /*ac60*/  @!P0 BRA `(.L_x_186) ;  /* 0xfffffffc00f08947 */ /* 0x004fea000383ffff */
[----:B------:R-:W-:Y:S05]  /*ac70*/  BRA `(.L_x_187) ;  /* 0xffffff8c003c7947 */ /* 0x000fea000383ffff */
.L_x_60:
[----:B------:R-:W-:-:S07]  /*ac80*/  MOV R0, UR5 ;  /* 0x0000000500007c02 */ /* 0x000fce0008000f00 */
.L_x_188:
[----:B-1----:R1:W2:Y:S02]  /*ac90*/  SYNCS.PHASECHK.TRANS64.TRYWAIT P0, [R0+URZ], R3 ;  /* 0x00000003000075a7 */ /* 0x0022a400080011ff */
[----:B--2---:R-:W-:Y:S05]  /*aca0*/  @!P0 NANOSLEEP.SYNCS 0x989680 ;  /* 0x009896800000895d */ /* 0x004fea0003900000 */
[----:B------:R-:W2:Y:S02]  /*acb0*/  @!P0 SYNCS.PHASECHK.TRANS64 P0, [R0+URZ], R3 ;  /* 0x00000003000085a7 */ /* 0x000ea400080010ff */
[----:B--2---:R-:W-:Y:S05]  /*acc0*/  @!P0 BRA `(.L_x_188) ;  /* 0xfffffffc00f08947 */ /* 0x004fea000383ffff */
[----:B------:R-:W-:Y:S05]  /*acd0*/  BRA `(.L_x_189) ;  /* 0xffffff8c004c7947 */ /* 0x000fea000383ffff */
.L_x_61:
[----:B------:R-:W-:-:S07]  /*ace0*/  MOV R0, UR5 ;  /* 0x0000000500007c02 */ /* 0x000fce0008000f00 */
.L_x_190:
[----:B-1----:R1:W2:Y:S02]  /*acf0*/  SYNCS.PHASECHK.TRANS64.TRYWAIT P0, [R0+URZ], R3 ;  /* 0x00000003000075a7 */ /* 0x0022a400080011ff */
[----:B--2---:R-:W-:Y:S05]  /*ad00*/  @!P0 NANOSLEEP.SYNCS 0x989680 ;  /* 0x009896800000895d */ /* 0x004fea0003900000 */
[----:B------:R-:W2:Y:S02]  /*ad10*/  @!P0 SYNCS.PHASECHK.TRANS64 P0, [R0+URZ], R3 ;  /* 0x00000003000085a7 */ /* 0x000ea400080010ff */
[----:B--2---:R-:W-:Y:S05]  /*ad20*/  @!P0 BRA `(.L_x_190) ;  /* 0xfffffffc00f08947 */ /* 0x004fea000383ffff */
[----:B------:R-:W-:Y:S05]  /*ad30*/  BRA `(.L_x_191) ;  /* 0xffffff8c005c7947 */ /* 0x000fea000383ffff */
.L_x_62:
[----:B------:R-:W-:-:S07]  /*ad40*/  MOV R0, UR5 ;  /* 0x0000000500007c02 */ /* 0x000fce0008000f00 */
.L_x_192:
[----:B-1----:R1:W2:Y:S02]  /*ad50*/  SYNCS.PHASECHK.TRANS64.TRYWAIT P0, [R0+URZ], R3 ;  /* 0x00000003000075a7 */ /* 0x0022a400080011ff */
[----:B--2---:R-:W-:Y:S05]  /*ad60*/  @!P0 NANOSLEEP.SYNCS 0x989680 ;  /* 0x009896800000895d */ /* 0x004fea0003900000 */
[----:B------:R-:W2:Y:S02]  /*ad70*/  @!P0 SYNCS.PHASECHK.TRANS64 P0, [R0+URZ], R3 ;  /* 0x00000003000085a7 */ /* 0x000ea400080010ff */
[----:B--2---:R-:W-:Y:S05]  /*ad80*/  @!P0 BRA `(.L_x_192) ;  /* 0xfffffffc00f08947 */ /* 0x004fea000383ffff */
[----:B------:R-:W-:Y:S05]  /*ad90*/  BRA `(.L_x_193) ;  /* 0xffffff8c006c7947 */ /* 0x000fea000383ffff */
.L_x_63:
[----:B------:R-:W-:-:S07]  /*ada0*/  MOV R0, UR5 ;  /* 0x0000000500007c02 */ /* 0x000fce0008000f00 */
.L_x_194:
[----:B-1----:R1:W2:Y:S02]  /*adb0*/  SYNCS.PHASECHK.TRANS64.TRYWAIT P0, [R0+URZ], R3 ;  /* 0x00000003000075a7 */ /* 0x0022a400080011ff */
[----:B--2---:R-:W-:Y:S05]  /*adc0*/  @!P0 NANOSLEEP.SYNCS 0x989680 ;  /* 0x009896800000895d */ /* 0x004fea0003900000 */
[----:B------:R-:W2:Y:S02]  /*add0*/  @!P0 SYNCS.PHASECHK.TRANS64 P0, [R0+URZ], R3 ;  /* 0x00000003000085a7 */ /* 0x000ea400080010ff */
[----:B--2---:R-:W-:Y:S05]  /*ade0*/  @!P0 BRA `(.L_x_194) ;  /* 0xfffffffc00f08947 */ /* 0x004fea000383ffff */
[----:B------:R-:W-:Y:S05]  /*adf0*/  BRA `(.L_x_195) ;  /* 0xffffff8c007c7947 */ /* 0x000fea000383ffff */
.L_x_64:
[----:B------:R-:W-:-:S07]  /*ae00*/  MOV R0, UR5 ;  /* 0x0000000500007c02 */ /* 0x000fce0008000f00 */
.L_x_196:
[----:B-1----:R1:W2:Y:S02]  /*ae10*/  SYNCS.PHASECHK.TRANS64.TRYWAIT P0, [R0+URZ], R3 ;  /* 0x00000003000075a7 */ /* 0x0022a400080011ff */
[----:B--2---:R-:W-:Y:S05]  /*ae20*/  @!P0 NANOSLEEP.SYNCS 0x989680 ;  /* 0x009896800000895d */ /* 0x004fea0003900000 */
[----:B------:R-:W2:Y:S02]  /*ae30*/  @!P0 SYNCS.PHASECHK.TRANS64 P0, [R0+URZ], R3 ;  /* 0x00000003000085a7 */ /* 0x000ea400080010ff */
[----:B--2---:R-:W-:Y:S05]  /*ae40*/  @!P0 BRA `(.L_x_196) ;  /* 0xfffffffc00f08947 */ /* 0x004fea000383ffff */
[----:B------:R-:W-:Y:S05]  /*ae50*/  BRA `(.L_x_197) ;  /* 0xffffff8c008c7947 */ /* 0x000fea000383ffff */
.L_x_65:
[----:B------:R-:W-:-:S07]  /*ae60*/  MOV R0, UR5 ;  /* 0x0000000500007c02 */ /* 0x000fce0008000f00 */
.L_x_198:
[----:B-1----:R1:W2:Y:S02]  /*ae70*/  SYNCS.PHASECHK.TRANS64.TRYWAIT P0, [R0+URZ], R3 ;  /* 0x00000003000075a7 */ /* 0x0022a400080011ff */
[----:B--2---:R-:W-:Y:S05]  /*ae80*/  @!P0 NANOSLEEP.SYNCS 0x989680 ;  /* 0x009896800000895d */ /* 0x004fea0003900000 */
[----:B------:R-:W2:Y:S02]  /*ae90*/  @!P0 SYNCS.PHASECHK.TRANS64 P0, [R0+URZ], R3 ;  /* 0x00000003000085a7 */ /* 0x000ea400080010ff */
[----:B--2---:R-:W-:Y:S05]  /*aea0*/  @!P0 BRA `(.L_x_198) ;  /* 0xfffffffc00f08947 */ /* 0x004fea000383ffff */
[----:B------:R-:W-:Y:S05]  /*aeb0*/  BRA `(.L_x_199) ;  /* 0xffffff8c009c7947 */ /* 0x000fea000383ffff */
.L_x_66:
[----:B------:R-:W-:-:S07]  /*aec0*/  MOV R0, UR5 ;  /* 0x0000000500007c02 */ /* 0x000fce0008000f00 */
.L_x_200:
[----:B-1----:R1:W2:Y:S02]  /*aed0*/  SYNCS.PHASECHK.TRANS64.TRYWAIT P0, [R0+URZ], R3 ;  /* 0x00000003000075a7 */ /* 0x0022a400080011ff */
[----:B--2---:R-:W-:Y:S05]  /*aee0*/  @!P0 NANOSLEEP.SYNCS 0x989680 ;  /* 0x009896800000895d */ /* 0x004fea0003900000 */
[----:B------:R-:W2:Y:S02]  /*aef0*/  @!P0 SYNCS.PHASECHK.TRANS64 P0, [R0+URZ], R3 ;  /* 0x00000003000085a7 */ /* 0x000ea400080010ff */
[----:B--2---:R-:W-:Y:S05]  /*af00*/  @!P0 BRA `(.L_x_200) ;  /* 0xfffffffc00f08947 */ /* 0x004fea000383ffff */
[----:B------:R-:W-:Y:S05]  /*af10*/  BRA `(.L_x_201) ;  /* 0xffffff8c00ac7947 */ /* 0x000fea000383ffff */
.L_x_67:
[----:B------:R-:W-:-:S07]  /*af20*/  MOV R0, UR5 ;  /* 0x0000000500007c02 */ /* 0x000fce0008000f00 */
.L_x_202:
[----:B-1----:R1:W2:Y:S02]  /*af30*/  SYNCS.PHASECHK.TRANS64.TRYWAIT P0, [R0+URZ], R3 ;  /* 0x00000003000075a7 */ /* 0x0022a400080011ff */
[----:B--2---:R-:W-:Y:S05]  /*af40*/  @!P0 NANOSLEEP.SYNCS 0x989680 ;  /* 0x009896800000895d */ /* 0x004fea0003900000 */
[----:B------:R-:W2:Y:S02]  /*af50*/  @!P0 SYNCS.PHASECHK.TRANS64 P0, [R0+URZ], R3 ;  /* 0x00000003000085a7 */ /* 0x000ea400080010ff */
[----:B--2---:R-:W-:Y:S05]  /*af60*/  @!P0 BRA `(.L_x_202) ;  /* 0xfffffffc00f08947 */ /* 0x004fea000383ffff */
[----:B------:R-:W-:Y:S05]  /*af70*/  BRA `(.L_x_203) ;  /* 0xffffff8c00bc7947 */ /* 0x000fea000383ffff */
.L_x_68:
[----:B------:R-:W-:-:S07]  /*af80*/  MOV R0, UR5 ;  /* 0x0000000500007c02 */ /* 0x000fce0008000f00 */
.L_x_204:
[----:B-1----:R1:W2:Y:S02]  /*af90*/  SYNCS.PHASECHK.TRANS64.TRYWAIT P0, [R0+URZ], R3 ;  /* 0x00000003000075a7 */ /* 0x0022a400080011ff */
[----:B--2---:R-:W-:Y:S05]  /*afa0*/  @!P0 NANOSLEEP.SYNCS 0x989680 ;  /* 0x009896800000895d */ /* 0x004fea0003900000 */
[----:B------:R-:W2:Y:S02]  /*afb0*/  @!P0 SYNCS.PHASECHK.TRANS64 P0, [R0+URZ], R3 ;  /* 0x00000003000085a7 */ /* 0x000ea400080010ff */
[----:B--2---:R-:W-:Y:S05]  /*afc0*/  @!P0 BRA `(.L_x_204) ;  /* 0xfffffffc00f08947 */ /* 0x004fea000383ffff */
[----:B------:R-:W-:Y:S05]  /*afd0*/  BRA `(.L_x_205) ;  /* 0xffffff8c00cc7947 */ /* 0x000fea000383ffff */
.L_x_69:
[----:B------:R-:W-:-:S07]  /*afe0*/  MOV R0, UR5 ;  /* 0x0000000500007c02 */ /* 0x000fce0008000f00 */
.L_x_206:
[----:B-1----:R1:W2:Y:S02]  /*aff0*/  SYNCS.PHASECHK.TRANS64.TRYWAIT P0, [R0+URZ], R3 ;  /* 0x00000003000075a7 */ /* 0x0022a400080011ff */
[----:B--2---:R-:W-:Y:S05]  /*b000*/  @!P0 NANOSLEEP.SYNCS 0x989680 ;  /* 0x009896800000895d */ /* 0x004fea0003900000 */
[----:B------:R-:W2:Y:S02]  /*b010*/  @!P0 SYNCS.PHASECHK.TRANS64 P0, [R0+URZ], R3 ;  /* 0x00000003000085a7 */ /* 0x000ea400080010ff */
[----:B--2---:R-:W-:Y:S05]  /*b020*/  @!P0 BRA `(.L_x_206) ;  /* 0xfffffffc00f08947 */ /* 0x004fea000383ffff */
[----:B------:R-:W-:Y:S05]  /*b030*/  BRA `(.L_x_207) ;  /* 0xffffff8c00dc7947 */ /* 0x000fea000383ffff */
.L_x_70:
[----:B------:R-:W-:-:S07]  /*b040*/  MOV R0, UR5 ;  /* 0x0000000500007c02 */ /* 0x000fce0008000f00 */
.L_x_208:
[----:B-1----:R1:W2:Y:S02]  /*b050*/  SYNCS.PHASECHK.TRANS64.TRYWAIT P0, [R0+URZ], R3 ;  /* 0x00000003000075a7 */ /* 0x0022a400080011ff */
[----:B--2---:R-:W-:Y:S05]  /*b060*/  @!P0 NANOSLEEP.SYNCS 0x989680 ;  /* 0x009896800000895d */ /* 0x004fea0003900000 */
[----:B------:R-:W2:Y:S02]  /*b070*/  @!P0 SYNCS.PHASECHK.TRANS64 P0, [R0+URZ], R3 ;  /* 0x00000003000085a7 */ /* 0x000ea400080010ff */
[----:B--2---:R-:W-:Y:S05]  /*b080*/  @!P0 BRA `(.L_x_208) ;  /* 0xfffffffc00f08947 */ /* 0x004fea000383ffff */
[----:B------:R-:W-:Y:S05]  /*b090*/  BRA `(.L_x_209) ;  /* 0xffffff8c00ec7947 */ /* 0x000fea000383ffff */
.L_x_71:
[----:B------:R-:W-:-:S07]  /*b0a0*/  MOV R0, UR5 ;  /* 0x0000000500007c02 */ /* 0x000fce0008000f00 */
.L_x_210:
[----:B-1----:R1:W2:Y:S02]  /*b0b0*/  SYNCS.PHASECHK.TRANS64.TRYWAIT P0, [R0+URZ], R3 ;  /* 0x00000003000075a7 */ /* 0x0022a400080011ff */
[----:B--2---:R-:W-:Y:S05]  /*b0c0*/  @!P0 NANOSLEEP.SYNCS 0x989680 ;  /* 0x009896800000895d */ /* 0x004fea0003900000 */
[----:B------:R-:W2:Y:S02]  /*b0d0*/  @!P0 SYNCS.PHASECHK.TRANS64 P0, [R0+URZ], R3 ;  /* 0x00000003000085a7 */ /* 0x000ea400080010ff */
[----:B--2---:R-:W-:Y:S05]  /*b0e0*/  @!P0 BRA `(.L_x_210) ;  /* 0xfffffffc00f08947 */ /* 0x004fea000383ffff */
[----:B------:R-:W-:Y:S05]  /*b0f0*/  BRA `(.L_x_211) ;  /* 0xffffff8c00fc7947 */ /* 0x000fea000383ffff */
.L_x_74:
[----:B------:R-:W-:-:S07]  /*b100*/  MOV R4, UR4 ;  /* 0x0000000400047c02 */ /* 0x000fce0008000f00 */
.L_x_212:
[----:B--2---:R2:W3:Y:S02]  /*b110*/  SYNCS.PHASECHK.TRANS64.TRYWAIT P1, [R4+URZ+0x238], R7 ;  /* 0x00023807040075a7 */ /* 0x0044e400080211ff */
[----:B---3--:R-:W-:Y:S05]  /*b120*/  @!P1 NANOSLEEP.SYNCS 0x989680 ;  /* 0x009896800000995d */ /* 0x008fea0003900000 */
[----:B------:R-:W3:Y:S02]  /*b130*/  @!P1 SYNCS.PHASECHK.TRANS64 P1, [R4+URZ+0x238], R7 ;  /* 0x00023807040095a7 */ /* 0x000ee400080210ff */
[----:B---3--:R-:W-:Y:S05]  /*b140*/  @!P1 BRA `(.L_x_212) ;  /* 0xfffffffc00f09947 */ /* 0x008fea000383ffff */
[----:B------:R-:W-:Y:S05]  /*b150*/  BRA `(.L_x_213) ;  /* 0xffffff9000647947 */ /* 0x000fea000383ffff */
.L_x_75:
[----:B--2---:R-:W-:-:S07]  /*b160*/  MOV R4, UR4 ;  /* 0x0000000400047c02 */ /* 0x004fce0008000f00 */
.L_x_214:
[----:B--2---:R2:W3:Y:S02]  /*b170*/  SYNCS.PHASECHK.TRANS64.TRYWAIT P1, [R4+URZ+0x230], R5 ;  /* 0x00023005040075a7 */ /* 0x0044e400080211ff */
[----:B---3--:R-:W-:Y:S05]  /*b180*/  @!P1 NANOSLEEP.SYNCS 0x989680 ;  /* 0x009896800000995d */ /* 0x008fea0003900000 */
[----:B------:R-:W3:Y:S02]  /*b190*/  @!P1 SYNCS.PHASECHK.TRANS64 P1, [R4+URZ+0x230], R5 ;  /* 0x00023005040095a7 */ /* 0x000ee400080210ff */
[----:B---3--:R-:W-:Y:S05]  /*b1a0*/  @!P1 BRA `(.L_x_214) ;  /* 0xfffffffc00f09947 */ /* 0x008fea000383ffff */
[----:B------:R-:W-:Y:S05]  /*b1b0*/  BRA `(.L_x_215) ;  /* 0xffffff90006c7947 */ /* 0x000fea000383ffff */
.L_x_85:
[----:B--2---:R-:W-:-:S04]  /*b1c0*/  MOV R5, UR5 ;  /* 0x0000000500057c02 */ /* 0x004fc80008000f00 */
[----:B------:R2:W3:Y:S03]  /*b1d0*/  SYNCS.PHASECHK.TRANS64.TRYWAIT P0, [R5+URZ+0x8], R6 ;  /* 0x00000806050075a7 */ /* 0x0004e600080011ff */
[----:B---3--:R-:W-:Y:S05]  /*b1e0*/  @!P0 NANOSLEEP.SYNCS 0x989680 ;  /* 0x009896800000895d */ /* 0x008fea0003900000 */
[----:B------:R-:W3:Y:S02]  /*b1f0*/  @!P0 SYNCS.PHASECHK.TRANS64 P0, [R5+URZ+0x8], R6 ;  /* 0x00000806050085a7 */ /* 0x000ee400080010ff */
[----:B---3--:R-:W-:Y:S05]  /*b200*/  @!P0 BRA `(.L_x_85) ;  /* 0xfffffffc00ec8947 */ /* 0x008fea000383ffff */
[----:B------:R-:W-:Y:S05]  /*b210*/  BRA `(.L_x_84) ;  /* 0xffffff9400347947 */ /* 0x000fea000383ffff */
.L_x_87:
[----:B------:R-:W-:Y:S01]  /*b220*/  BSSY B0, `(.L_x_216) ;  /* 0x0000006000007945 */ /* 0x000fe20003800000 */
[----:B------:R-:W-:-:S07]  /*b230*/  MOV R15, 0xffffffff ;  /* 0xffffffff000f7802 */ /* 0x000fce0000000f00 */
[----:B-12--5:R-:W-:Y:S05]  /*b240*/  WARPSYNC.COLLECTIVE R15, `(.L_x_217) ;  /* 0x000000000f0c7348 */ /* 0x026fea0003c00000 */
[----:B------:R-:W-:Y:S02]  /*b250*/  ELECT P6, UR79, PT ;  /* 0x00000000004f782f */ /* 0x000fe400038c0000 */
[----:B------:R-:W-:Y:S01]  /*b260*/  MOV R14, UR79 ;  /* 0x0000004f000e7c02 */ /* 0x000fe20008000f00 */
[----:B-12--5:R-:W-:Y:S10]  /*b270*/  ENDCOLLECTIVE ;  /* 0x000000000000791b */ /* 0x026ff40003800000 */
.L_x_217:
[----:B------:R-:W-:Y:S05]  /*b280*/  BSYNC B0 ;  /* 0x0000000000007941 */ /* 0x000fea0003800000 */
.L_x_216:
[----:B------:R-:W-:Y:S05]  /*b290*/  BRA `(.L_x_218) ;  /* 0xffffff9400647947 */ /* 0x000fea000383ffff */
.L_x_89:
[----:B--2---:R-:W-:-:S04]  /*b2a0*/  MOV R3, UR5 ;  /* 0x0000000500037c02 */ /* 0x004fc80008000f00 */
[----:B------:R2:W3:Y:S03]  /*b2b0*/  SYNCS.PHASECHK.TRANS64.TRYWAIT P0, [R3+URZ+0x8], R4 ;  /* 0x00000804030075a7 */ /* 0x0004e600080011ff */
[----:B---3--:R-:W-:Y:S05]  /*b2c0*/  @!P0 NANOSLEEP.SYNCS 0x989680 ;  /* 0x009896800000895d */ /* 0x008fea0003900000 */
[----:B------:R-:W3:Y:S02]  /*b2d0*/  @!P0 SYNCS.PHASECHK.TRANS64 P0, [R3+URZ+0x8], R4 ;  /* 0x00000804030085a7 */ /* 0x000ee400080010ff */
[----:B---3--:R-:W-:Y:S05]  /*b2e0*/  @!P0 BRA `(.L_x_89) ;  /* 0xfffffffc00ec8947 */ /* 0x008fea000383ffff */
[----:B------:R-:W-:Y:S05]  /*b2f0*/  BRA `(.L_x_88) ;  /* 0xffffff9400687947 */ /* 0x000fea000383ffff */
.L_x_90:
[----:B------:R-:W-:-:S07]  /*b300*/  MOV R4, UR14 ;  /* 0x0000000e00047c02 */ /* 0x000fce0008000f00 */
.L_x_219:
[----:B-1----:R1:W2:Y:S02]  /*b310*/  SYNCS.PHASECHK.TRANS64.TRYWAIT P0, [R4+URZ+0x230], R5 ;  /* 0x00023005040075a7 */ /* 0x0022a400080011ff */
[----:B--2---:R-:W-:Y:S05]  /*b320*/  @!P0 NANOSLEEP.SYNCS 0x989680 ;  /* 0x009896800000895d */ /* 0x004fea0003900000 */
[----:B------:R-:W2:Y:S02]  /*b330*/  @!P0 SYNCS.PHASECHK.TRANS64 P0, [R4+URZ+0x230], R5 ;  /* 0x00023005040085a7 */ /* 0x000ea400080010ff */
[----:B--2---:R-:W-:Y:S05]  /*b340*/  @!P0 BRA `(.L_x_219) ;  /* 0xfffffffc00f08947 */ /* 0x004fea000383ffff */
[----:B------:R-:W-:Y:S05]  /*b350*/  BRA `(.L_x_220) ;  /* 0xffffff9800487947 */ /* 0x000fea000383ffff */
.L_x_92:
[----:B------:R-:W-:-:S07]  /*b360*/  MOV R4, UR19 ;  /* 0x0000001300047c02 */ /* 0x000fce0008000f00 */
.L_x_221:
[----:B-1----:R1:W2:Y:S02]  /*b370*/  SYNCS.PHASECHK.TRANS64.TRYWAIT P0, [R4+URZ+0x250], R5 ;  /* 0x00025005040075a7 */ /* 0x0022a400080011ff */
[----:B--2---:R-:W-:Y:S05]  /*b380*/  @!P0 NANOSLEEP.SYNCS 0x989680 ;  /* 0x009896800000895d */ /* 0x004fea0003900000 */
[----:B------:R-:W2:Y:S02]  /*b390*/  @!P0 SYNCS.PHASECHK.TRANS64 P0, [R4+URZ+0x250], R5 ;  /* 0x00025005040085a7 */ /* 0x000ea400080010ff */
[----:B--2---:R-:W-:Y:S05]  /*b3a0*/  @!P0 BRA `(.L_x_221) ;  /* 0xfffffffc00f08947 */ /* 0x004fea000383ffff */
[----:B------:R-:W-:Y:S05]  /*b3b0*/  BRA `(.L_x_91) ;  /* 0xffffff9800687947 */ /* 0x000fea000383ffff */
.L_x_96:
[----:B-1----:R-:W-:Y:S07]  /*b3c0*/  MOV R4, UR11 ;  /* 0x0000000b00047c02 */ /* 0x002fee0008000f00 */
.L_x_222:
[----:B-1----:R1:W2:Y:S02]  /*b3d0*/  SYNCS.PHASECHK.TRANS64.TRYWAIT P0, [R4+URZ], R7 ;  /* 0x00000007040075a7 */ /* 0x0022a400080011ff */
[----:B--2---:R-:W-:Y:S05]  /*b3e0*/  @!P0 NANOSLEEP.SYNCS 0x989680 ;  /* 0x009896800000895d */ /* 0x004fea0003900000 */
[----:B------:R-:W2:Y:S02]  /*b3f0*/  @!P0 SYNCS.PHASECHK.TRANS64 P0, [R4+URZ], R7 ;  /* 0x00000007040085a7 */ /* 0x000ea400080010ff */
[----:B--2---:R-:W-:Y:S05]  /*b400*/  @!P0 BRA `(.L_x_222) ;  /* 0xfffffffc00f08947 */ /* 0x004fea000383ffff */
[----:B------:R-:W-:Y:S05]  /*b410*/  BRA `(.L_x_95) ;  /* 0xffffff98008c7947 */ /* 0x000fea000383ffff */
.L_x_100:
[----:B--2---:R-:W-:-:S07]  /*b420*/  MOV R0, UR4 ;  /* 0x0000000400007c02 */ /* 0x004fce0008000f00 */
.L_x_223:
[----:B-1----:R1:W2:Y:S02]  /*b430*/  SYNCS.PHASECHK.TRANS64.TRYWAIT P0, [R0+URZ], R5 ;  /* 0x00000005000075a7 */ /* 0x0022a400080011ff */
[----:B--2---:R-:W-:Y:S05]  /*b440*/  @!P0 NANOSLEEP.SYNCS 0x989680 ;  /* 0x009896800000895d */ /* 0x004fea0003900000 */
[----:B------:R-:W2:Y:S02]  /*b450*/  @!P0 SYNCS.PHASECHK.TRANS64 P0, [R0+URZ], R5 ;  /* 0x00000005000085a7 */ /* 0x000ea400080010ff */
[----:B--2---:R-:W-:Y:S05]  /*b460*/  @!P0 BRA `(.L_x_223) ;  /* 0xfffffffc00f08947 */ /* 0x004fea000383ffff */
[----:B------:R-:W-:Y:S05]  /*b470*/  BRA `(.L_x_224) ;  /* 0xffffff9c00407947 */ /* 0x000fea000383ffff */
.L_x_103:
[----:B------:R-:W-:-:S07]  /*b480*/  MOV R0, UR14 ;  /* 0x0000000e00007c02 */ /* 0x000fce0008000f00 */
.L_x_225:
[----:B-1----:R1:W2:Y:S02]  /*b490*/  SYNCS.PHASECHK.TRANS64.TRYWAIT P1, [R0+URZ+0x260], R5 ;  /* 0x00026005000075a7 */ /* 0x0022a400080211ff */
[----:B--2---:R-:W-:Y:S05]  /*b4a0*/  @!P1 NANOSLEEP.SYNCS 0x989680 ;  /* 0x009896800000995d */ /* 0x004fea0003900000 */
[----:B------:R-:W2:Y:S02]  /*b4b0*/  @!P1 SYNCS.PHASECHK.TRANS64 P1, [R0+URZ+0x260], R5 ;  /* 0x00026005000095a7 */ /* 0x000ea400080210ff */
[----:B--2---:R-:W-:Y:S05]  /*b4c0*/  @!P1 BRA `(.L_x_225) ;  /* 0xfffffffc00f09947 */ /* 0x004fea000383ffff */
[----:B------:R-:W-:Y:S05]  /*b4d0*/  BRA `(.L_x_226) ;  /* 0xffffff9c008c7947 */ /* 0x000fea000383ffff */
.L_x_108:
[----:B------:R-:W-:Y:S07]  /*b4e0*/  MOV R2, UR25 ;  /* 0x0000001900027c02 */ /* 0x000fee0008000f00 */
.L_x_227:
[----:B--2---:R2:W3:Y:S02]  /*b4f0*/  SYNCS.PHASECHK.TRANS64.TRYWAIT P0, [R2+URZ+0x230], R3 ;  /* 0x00023003020075a7 */ /* 0x0044e400080011ff */
[----:B---3--:R-:W-:Y:S05]  /*b500*/  @!P0 NANOSLEEP.SYNCS 0x989680 ;  /* 0x009896800000895d */ /* 0x008fea0003900000 */
[----:B------:R-:W3:Y:S02]  /*b510*/  @!P0 SYNCS.PHASECHK.TRANS64 P0, [R2+URZ+0x230], R3 ;  /* 0x00023003020085a7 */ /* 0x000ee400080010ff */
[----:B---3--:R-:W-:Y:S05]  /*b520*/  @!P0 BRA `(.L_x_227) ;  /* 0xfffffffc00f08947 */ /* 0x008fea000383ffff */
[----:B------:R-:W-:Y:S05]  /*b530*/  BRA `(.L_x_228) ;  /* 0xffffffa000cc7947 */ /* 0x000fea000383ffff */
.L_x_111:
[----:B------:R-:W-:Y:S07]  /*b540*/  MOV R2, UR25 ;  /* 0x0000001900027c02 */ /* 0x000fee0008000f00 */
.L_x_229:
[----:B-1----:R1:W2:Y:S02]  /*b550*/  SYNCS.PHASECHK.TRANS64.TRYWAIT P2, [R2+URZ+0x228], R3 ;  /* 0x00022803020075a7 */ /* 0x0022a400080411ff */
[----:B--2---:R-:W-:Y:S05]  /*b560*/  @!P2 NANOSLEEP.SYNCS 0x989680 ;  /* 0x009896800000a95d */ /* 0x004fea0003900000 */
[----:B------:R-:W2:Y:S02]  /*b570*/  @!P2 SYNCS.PHASECHK.TRANS64 P2, [R2+URZ+0x228], R3 ;  /* 0x000228030200a5a7 */ /* 0x000ea400080410ff */
[----:B--2---:R-:W-:Y:S05]  /*b580*/  @!P2 BRA `(.L_x_229) ;  /* 0xfffffffc00f0a947 */ /* 0x004fea000383ffff */
[----:B------:R-:W-:Y:S05]  /*b590*/  BRA `(.L_x_110) ;  /* 0xffffffa800307947 */ /* 0x000fea000383ffff */
.L_x_114:
[----:B-1----:R-:W-:Y:S07]  /*b5a0*/  MOV R3, UR25 ;  /* 0x0000001900037c02 */ /* 0x002fee0008000f00 */
.L_x_230:
[----:B-1----:R1:W2:Y:S02]  /*b5b0*/  SYNCS.PHASECHK.TRANS64.TRYWAIT P1, [R3+URZ+0x210], R8 ;  /* 0x00021008030075a7 */ /* 0x0022a400080211ff */
[----:B--2---:R-:W-:Y:S05]  /*b5c0*/  @!P1 NANOSLEEP.SYNCS 0x989680 ;  /* 0x009896800000995d */ /* 0x004fea0003900000 */
[----:B------:R-:W2:Y:S02]  /*b5d0*/  @!P1 SYNCS.PHASECHK.TRANS64 P1, [R3+URZ+0x210], R8 ;  /* 0x00021008030095a7 */ /* 0x000ea400080210ff */
[----:B--2---:R-:W-:Y:S05]  /*b5e0*/  @!P1 BRA `(.L_x_230) ;  /* 0xfffffffc00f09947 */ /* 0x004fea000383ffff */
[----:B------:R-:W-:Y:S05]  /*b5f0*/  BRA `(.L_x_231) ;  /* 0xffffffa800c07947 */ /* 0x000fea000383ffff */
.L_x_115:
[----:B------:R-:W-:Y:S07]  /*b600*/  MOV R3, UR25 ;  /* 0x0000001900037c02 */ /* 0x000fee0008000f00 */
.L_x_232:
[----:B-1----:R1:W2:Y:S02]  /*b610*/  SYNCS.PHASECHK.TRANS64.TRYWAIT P0, [R3+URZ+0x218], R8 ;  /* 0x00021808030075a7 */ /* 0x0022a400080011ff */
[----:B--2---:R-:W-:Y:S05]  /*b620*/  @!P0 NANOSLEEP.SYNCS 0x989680 ;  /* 0x009896800000895d */ /* 0x004fea0003900000 */
[----:B------:R-:W2:Y:S02]  /*b630*/  @!P0 SYNCS.PHASECHK.TRANS64 P0, [R3+URZ+0x218], R8 ;  /* 0x00021808030085a7 */ /* 0x000ea400080010ff */
[----:B--2---:R-:W-:Y:S05]  /*b640*/  @!P0 BRA `(.L_x_232) ;  /* 0xfffffffc00f08947 */ /* 0x004fea000383ffff */
[----:B------:R-:W-:Y:S05]  /*b650*/  BRA `(.L_x_233) ;  /* 0xffffffac00007947 */ /* 0x000fea000383ffff */
.L_x_117:
[----:B--2---:R-:W-:-:S07]  /*b660*/  MOV R0, UR25 ;  /* 0x0000001900007c02 */ /* 0x004fce0008000f00 */
.L_x_234:
[----:B-1----:R1:W2:Y:S02]  /*b670*/  SYNCS.PHASECHK.TRANS64.TRYWAIT P0, [R0+URZ+0x210], R3 ;  /* 0x00021003000075a7 */ /* 0x0022a400080011ff */
[----:B--2---:R-:W-:Y:S05]  /*b680*/  @!P0 NANOSLEEP.SYNCS 0x989680 ;  /* 0x009896800000895d */ /* 0x004fea0003900000 */
[----:B------:R-:W2:Y:S02]  /*b690*/  @!P0 SYNCS.PHASECHK.TRANS64 P0, [R0+URZ+0x210], R3 ;  /* 0x00021003000085a7 */ /* 0x000ea400080010ff */
[----:B--2---:R-:W-:Y:S05]  /*b6a0*/  @!P0 BRA `(.L_x_234) ;  /* 0xfffffffc00f08947 */ /* 0x004fea000383ffff */
[----:B------:R-:W-:Y:S05]  /*b6b0*/  BRA `(.L_x_235) ;  /* 0xffffffac006c7947 */ /* 0x000fea000383ffff */
.L_x_119:
[----:B------:R-:W-:Y:S07]  /*b6c0*/  MOV R0, UR49 ;  /* 0x0000003100007c02 */ /* 0x000fee0008000f00 */
.L_x_236:
[----:B--2---:R2:W3:Y:S02]  /*b6d0*/  SYNCS.PHASECHK.TRANS64.TRYWAIT P0, [R0+URZ+0x230], R3 ;  /* 0x00023003000075a7 */ /* 0x0044e400080011ff */
[----:B---3--:R-:W-:Y:S05]  /*b6e0*/  @!P0 NANOSLEEP.SYNCS 0x989680 ;  /* 0x009896800000895d */ /* 0x008fea0003900000 */
[----:B------:R-:W3:Y:S02]  /*b6f0*/  @!P0 SYNCS.PHASECHK.TRANS64 P0, [R0+URZ+0x230], R3 ;  /* 0x00023003000085a7 */ /* 0x000ee400080010ff */
[----:B---3--:R-:W-:Y:S05]  /*b700*/  @!P0 BRA `(.L_x_236) ;  /* 0xfffffffc00f08947 */ /* 0x008fea000383ffff */
[----:B------:R-:W-:Y:S05]  /*b710*/  BRA `(.L_x_237) ;  /* 0xffffffb0004c7947 */ /* 0x000fea000383ffff */
.L_x_130:
[----:B---3--:R3:W1:Y:S02]  /*b720*/  SYNCS.PHASECHK.TRANS64.TRYWAIT P1, [R0+URZ+0x200], R3 ;  /* 0x00020003000075a7 */ /* 0x00866400080211ff */
[----:B-1----:R-:W-:Y:S05]  /*b730*/  @!P1 NANOSLEEP.SYNCS 0x989680 ;  /* 0x009896800000995d */ /* 0x002fea0003900000 */
[----:B------:R-:W1:Y:S02]  /*b740*/  @!P1 SYNCS.PHASECHK.TRANS64 P1, [R0+URZ+0x200], R3 ;  /* 0x00020003000095a7 */ /* 0x000e6400080210ff */
[----:B-1----:R-:W-:Y:S05]  /*b750*/  @!P1 BRA `(.L_x_130) ;  /* 0xfffffffc00f09947 */ /* 0x002fea000383ffff */
[----:B------:R-:W-:Y:S05]  /*b760*/  BRA `(.L_x_129) ;  /* 0xffffffc000347947 */ /* 0x000fea000383ffff */
.L_x_132:
[----:B----4-:R4:W1:Y:S02]  /*b770*/  SYNCS.PHASECHK.TRANS64.TRYWAIT P0, [R187+URZ+0x240], R4 ;  /* 0x00024004bb0075a7 */ /* 0x01086400080011ff */
[----:B-1----:R-:W-:Y:S05]  /*b780*/  @!P0 NANOSLEEP.SYNCS 0x989680 ;  /* 0x009896800000895d */ /* 0x002fea0003900000 */
[----:B------:R-:W1:Y:S02]  /*b790*/  @!P0 SYNCS.PHASECHK.TRANS64 P0, [R187+URZ+0x240], R4 ;  /* 0x00024004bb0085a7 */ /* 0x000e6400080010ff */
[----:B-1----:R-:W-:Y:S05]  /*b7a0*/  @!P0 BRA `(.L_x_132) ;  /* 0xfffffffc00f08947 */ /* 0x002fea000383ffff */
[----:B------:R-:W-:Y:S05]  /*b7b0*/  BRA `(.L_x_131) ;  /* 0xffffffc0008c7947 */ /* 0x000fea000383ffff */
.L_x_141:
[----:B---3--:R3:W4:Y:S02]  /*b7c0*/  SYNCS.PHASECHK.TRANS64.TRYWAIT P0, [R199+URZ+0x200], R2 ;  /* 0x00020002c70075a7 */ /* 0x00872400080011ff */
[----:B----4-:R-:W-:Y:S05]  /*b7d0*/  @!P0 NANOSLEEP.SYNCS 0x989680 ;  /* 0x009896800000895d */ /* 0x010fea0003900000 */
[----:B------:R-:W4:Y:S02]  /*b7e0*/  @!P0 SYNCS.PHASECHK.TRANS64 P0, [R199+URZ+0x200], R2 ;  /* 0x00020002c70085a7 */ /* 0x000f2400080010ff */
[----:B----4-:R-:W-:Y:S05]  /*b7f0*/  @!P0 BRA `(.L_x_141) ;  /* 0xfffffffc00f08947 */ /* 0x010fea000383ffff */
[----:B------:R-:W-:Y:S05]  /*b800*/  BRA `(.L_x_140) ;  /* 0xffffffd400a47947 */ /* 0x000fea000383ffff */
        .weak           $__internal_0_$__cuda_sm10x_tcgen05_guardrail_trap_col_being_dealloced_not_returned_by_alloc
        .type           $__internal_0_$__cuda_sm10x_tcgen05_guardrail_trap_col_being_dealloced_not_returned_by_alloc,@function
        .size           $__internal_0_$__cuda_sm10x_tcgen05_guardrail_trap_col_being_dealloced_not_returned_by_alloc,($__internal_1_$__cuda_sm10x_tcgen05_guardrail_trap_phase_invalid_during_alloc - $__internal_0_$__cuda_sm10x_tcgen05_guardrail_trap_col_being_dealloced_not_returned_by_alloc)
$__internal_0_$__cuda_sm10x_tcgen05_guardrail_trap_col_being_dealloced_not_returned_by_alloc:
[----:B------:R-:W-:Y:S05]  /*b810*/  BPT.TRAP 0x1 ;  /* 0x000000040000795c */ /* 0x000fea0000300000 */
[----:B------:R-:W-:-:S04]  /*b820*/  HFMA2 R3, -RZ, RZ, 0, 0 ;  /* 0x00000000ff037431 */ /* 0x000fc800000001ff */
[----:B------:R-:W-:Y:S05]  /*b830*/  RET.REL.NODEC R2 `(_ZN7cutlass13device_kernelINS_4conv6kernel13ConvUniversalINS1_16ConvProblemShapeILNS1_8OperatorE1ELi2EEENS1_10collective14CollectiveConvINS1_47MainloopSm100TmaUmmaWarpSpecializedImplicitGemmILS5_1ELi32ELi2ELi1ELi2EN4cute5tupleIJNSA_1CILi2EEENSC_ILi1EEESE_EEEEENSB_IJNSC_ILi256EEENSC_ILi128EEENSB_IJNSC_ILi32EEEEEEEEENS_12float_e4m3_tESM_NSA_8TiledMMAINSA_8MMA_AtomIJNSA_10MMA_TraitsINSA_25SM100_MMA_F8F6F4_2x1SM_SSEJSM_SM_fSH_SI_NSA_17integral_constantINSA_4UMMA5MajorELST_0EEENSR_IST_LST_1EEENSR_INSS_7ScaleInELSW_0EEESX_EEEEEENSA_6LayoutINSB_IJSE_SE_SE_EEENSB_IJNSC_ILi0EEES12_S12_EEEEENSB_IJNSA_10UnderscoreES15_S15_EEEEENS7_6detail27Sm100ImplicitGemmTileTraitsINSA_25SM100_TMA_2SM_LOAD_IM2COLENSA_14ComposedLayoutINSA_7SwizzleILi1ELi4ELi3EEENSA_18smem_ptr_flag_bitsILi8EEENS10_INSB_IJNSC_ILi8EEESJ_EEENSB_IJSJ_SE_EEEEEEEvEENS19_INSA_18SM100_TMA_2SM_LOADENS1B_INS1C_ILi2ELi4ELi3EEES1F_NS10_INSB_IJNSC_ILi64EEES1G_EEENSB_IJSE_S1O_EEEEEEEvEEEENS_8epilogue10collective18CollectiveEpilogueINS1V_23Sm100TmaWarpSpecializedILi2ELi2ELi64ELb0ELb0EEEJNSB_IJSI_SI_SK_EEENSB_IJNS10_ISI_SE_EENS10_IS1O_SE_EEEEESM_NSB_IJNSB_IJlllEEESE_S12_EEESM_S25_NS1V_6fusion15FusionCallbacksIS1Z_NS26_17LinearCombinationISM_fSM_fLNS_15FloatRoundStyleE2EEES20_S23_JEEENSA_5SM1004TMEM4LOAD26SM100_TMEM_LOAD_32dp32b64xENSA_20SM90_TMA_LOAD_IM2COLENS1B_IS1N_S1F_NS10_INSB_IJS1G_S1O_EEENSB_IJS1O_SE_EEEEEEENSA_39AutoVectorizingCopyWithAssumedAlignmentILi128EEENSA_21SM90_TMA_STORE_IM2COLES2K_S2M_S2M_EEEvvEEEEvNT_6ParamsE) ;  /* 0xffffff4402f07950 */ /* 0x000fea0003c3ffff */
        .weak           $__internal_1_$__cuda_sm10x_tcgen05_guardrail_trap_phase_invalid_during_alloc
        .type           $__internal_1_$__cuda_sm10x_tcgen05_guardrail_trap_phase_invalid_during_alloc,@function
        .size           $__internal_1_$__cuda_sm10x_tcgen05_guardrail_trap_phase_invalid_during_alloc,($__internal_2_$__cuda_sm10x_tcgen05_guardrail_trap_unallocated_columns_being_dealloced - $__internal_1_$__cuda_sm10x_tcgen05_guardrail_trap_phase_invalid_during_alloc)
$__internal_1_$__cuda_sm10x_tcgen05_guardrail_trap_phase_invalid_during_alloc:
[----:B------:R-:W-:Y:S05]  /*b840*/  BPT.TRAP 0x1 ;  /* 0x000000040000795c */ /* 0x000fea0000300000 */
[----:B------:R-:W-:-:S04]  /*b850*/  MOV R5, 0x0 ;  /* 0x0000000000057802 */ /* 0x000fc80000000f00 */
[----:B------:R-:W-:Y:S05]  /*b860*/  RET.REL.NODEC R4 `(_ZN7cutlass13device_kernelINS_4conv6kernel13ConvUniversalINS1_16ConvProblemShapeILNS1_8OperatorE1ELi2EEENS1_10collective14CollectiveConvINS1_47MainloopSm100TmaUmmaWarpSpecializedImplicitGemmILS5_1ELi32ELi2ELi1ELi2EN4cute5tupleIJNSA_1CILi2EEENSC_ILi1EEESE_EEEEENSB_IJNSC_ILi256EEENSC_ILi128EEENSB_IJNSC_ILi32EEEEEEEEENS_12float_e4m3_tESM_NSA_8TiledMMAINSA_8MMA_AtomIJNSA_10MMA_TraitsINSA_25SM100_MMA_F8F6F4_2x1SM_SSEJSM_SM_fSH_SI_NSA_17integral_constantINSA_4UMMA5MajorELST_0EEENSR_IST_LST_1EEENSR_INSS_7ScaleInELSW_0EEESX_EEEEEENSA_6LayoutINSB_IJSE_SE_SE_EEENSB_IJNSC_ILi0EEES12_S12_EEEEENSB_IJNSA_10UnderscoreES15_S15_EEEEENS7_6detail27Sm100ImplicitGemmTileTraitsINSA_25SM100_TMA_2SM_LOAD_IM2COLENSA_14ComposedLayoutINSA_7SwizzleILi1ELi4ELi3EEENSA_18smem_ptr_flag_bitsILi8EEENS10_INSB_IJNSC_ILi8EEESJ_EEENSB_IJSJ_SE_EEEEEEEvEENS19_INSA_18SM100_TMA_2SM_LOADENS1B_INS1C_ILi2ELi4ELi3EEES1F_NS10_INSB_IJNSC_ILi64EEES1G_EEENSB_IJSE_S1O_EEEEEEEvEEEENS_8epilogue10collective18CollectiveEpilogueINS1V_23Sm100TmaWarpSpecializedILi2ELi2ELi64ELb0ELb0EEEJNSB_IJSI_SI_SK_EEENSB_IJNS10_ISI_SE_EENS10_IS1O_SE_EEEEESM_NSB_IJNSB_IJlllEEESE_S12_EEESM_S25_NS1V_6fusion15FusionCallbacksIS1Z_NS26_17LinearCombinationISM_fSM_fLNS_15FloatRoundStyleE2EEES20_S23_JEEENSA_5SM1004TMEM4LOAD26SM100_TMEM_LOAD_32dp32b64xENSA_20SM90_TMA_LOAD_IM2COLENS1B_IS1N_S1F_NS10_INSB_IJS1G_S1O_EEENSB_IJS1O_SE_EEEEEEENSA_39AutoVectorizingCopyWithAssumedAlignmentILi128EEENSA_21SM90_TMA_STORE_IM2COLES2K_S2M_S2M_EEEvvEEEEvNT_6ParamsE) ;  /* 0xffffff4404e47950 */ /* 0x000fea0003c3ffff */
        .weak           $__internal_2_$__cuda_sm10x_tcgen05_guardrail_trap_unallocated_columns_being_dealloced
        .type           $__internal_2_$__cuda_sm10x_tcgen05_guardrail_trap_unallocated_columns_being_dealloced,@function
        .size           $__internal_2_$__cuda_sm10x_tcgen05_guardrail_trap_unallocated_columns_being_dealloced,(.L_x_239 - $__internal_2_$__cuda_sm10x_tcgen05_guardrail_trap_unallocated_columns_being_dealloced)
$__internal_2_$__cuda_sm10x_tcgen05_guardrail_trap_unallocated_columns_being_dealloced:
[----:B------:R-:W-:Y:S05]  /*b870*/  BPT.TRAP 0x1 ;  /* 0x000000040000795c */ /* 0x000fea0000300000 */
[----:B------:R-:W-:-:S04]  /*b880*/  HFMA2 R3, -RZ, RZ, 0, 0 ;  /* 0x00000000ff037431 */ /* 0x000fc800000001ff */
[----:B------:R-:W-:Y:S05]  /*b890*/  RET.REL.NODEC R2 `(_ZN7cutlass13device_kernelINS_4conv6kernel13ConvUniversalINS1_16ConvProblemShapeILNS1_8OperatorE1ELi2EEENS1_10collective14CollectiveConvINS1_47MainloopSm100TmaUmmaWarpSpecializedImplicitGemmILS5_1ELi32ELi2ELi1ELi2EN4cute5tupleIJNSA_1CILi2EEENSC_ILi1EEESE_EEEEENSB_IJNSC_ILi256EEENSC_ILi128EEENSB_IJNSC_ILi32EEEEEEEEENS_12float_e4m3_tESM_NSA_8TiledMMAINSA_8MMA_AtomIJNSA_10MMA_TraitsINSA_25SM100_MMA_F8F6F4_2x1SM_SSEJSM_SM_fSH_SI_NSA_17integral_constantINSA_4UMMA5MajorELST_0EEENSR_IST_LST_1EEENSR_INSS_7ScaleInELSW_0EEESX_EEEEEENSA_6LayoutINSB_IJSE_SE_SE_EEENSB_IJNSC_ILi0EEES12_S12_EEEEENSB_IJNSA_10UnderscoreES15_S15_EEEEENS7_6detail27Sm100ImplicitGemmTileTraitsINSA_25SM100_TMA_2SM_LOAD_IM2COLENSA_14ComposedLayoutINSA_7SwizzleILi1ELi4ELi3EEENSA_18smem_ptr_flag_bitsILi8EEENS10_INSB_IJNSC_ILi8EEESJ_EEENSB_IJSJ_SE_EEEEEEEvEENS19_INSA_18SM100_TMA_2SM_LOADENS1B_INS1C_ILi2ELi4ELi3EEES1F_NS10_INSB_IJNSC_ILi64EEES1G_EEENSB_IJSE_S1O_EEEEEEEvEEEENS_8epilogue10collective18CollectiveEpilogueINS1V_23Sm100TmaWarpSpecializedILi2ELi2ELi64ELb0ELb0EEEJNSB_IJSI_SI_SK_EEENSB_IJNS10_ISI_SE_EENS10_IS1O_SE_EEEEESM_NSB_IJNSB_IJlllEEESE_S12_EEESM_S25_NS1V_6fusion15FusionCallbacksIS1Z_NS26_17LinearCombinationISM_fSM_fLNS_15FloatRoundStyleE2EEES20_S23_JEEENSA_5SM1004TMEM4LOAD26SM100_TMEM_LOAD_32dp32b64xENSA_20SM90_TMA_LOAD_IM2COLENS1B_IS1N_S1F_NS10_INSB_IJS1G_S1O_EEENSB_IJS1O_SE_EEEEEEENSA_39AutoVectorizingCopyWithAssumedAlignmentILi128EEENSA_21SM90_TMA_STORE_IM2COLES2K_S2M_S2M_EEEvvEEEEvNT_6ParamsE) ;  /* 0xffffff4402d87950 */ /* 0x000fea0003c3ffff */
.L_x_238:
[----:B------:R-:W-:-:S00]  /*b8a0*/  BRA `(.L_x_238) ;  /* 0xfffffffc00fc7947 */ /* 0x000fc0000383ffff */
[----:B------:R-:W-:-:S00]  /*b8b0*/  NOP ;  /* 0x0000000000007918 */ /* 0x000fc00000000000 */
        /* <DEDUP_REMOVED lines=12> */
.L_x_239:


//--------------------- .nv.global.init           --------------------------
	.section	.nv.global.init,"aw",@progbits
.nv.global.init:
	.type		$str$29,@object
	.size		$str$29,($str$30 - $str$29)
$str$29:
        /*0000*/ 	.byte	0x28, 0x61, 0x64, 0x64, 0x72, 0x65, 0x73, 0x73, 0x20, 0x26, 0x20, 0x6d, 0x61, 0x73, 0x6b, 0x29
        /*0010*/ 	.byte	0x20, 0x3d, 0x3d, 0x20, 0x30, 0x00
	.type		$str$30,@object
	.size		$str$30,($str$28 - $str$30)
$str$30:
        /*0016*/ 	.byte	0x2f, 0x74, 0x6d, 0x70, 0x2f, 0x63, 0x75, 0x74, 0x6c, 0x61, 0x73, 0x73, 0x5f, 0x73, 0x77, 0x65
        /*0026*/ 	.byte	0x65, 0x70, 0x5f, 0x73, 0x72, 0x63, 0x2f, 0x69, 0x6e, 0x63, 0x6c, 0x75, 0x64, 0x65, 0x2f, 0x63
        /*0036*/ 	.byte	0x75, 0x74, 0x65, 0x2f, 0x70, 0x6f, 0x69, 0x6e, 0x74, 0x65, 0x72, 0x5f, 0x66, 0x6c, 0x61, 0x67
        /*0046*/ 	.byte	0x67, 0x65, 0x64, 0x2e, 0x68, 0x70, 0x70, 0x00
	.type		$str$28,@object
	.size		$str$28,($str$27 - $str$28)
$str$28:
        /*004e*/ 	.byte	0x2f, 0x74, 0x6d, 0x70, 0x2f, 0x63, 0x75, 0x74, 0x6c, 0x61, 0x73, 0x73, 0x5f, 0x73, 0x77, 0x65
        /*005e*/ 	.byte	0x65, 0x70, 0x5f, 0x73, 0x72, 0x63, 0x2f, 0x69, 0x6e, 0x63, 0x6c, 0x75, 0x64, 0x65, 0x2f, 0x63
        /*006e*/ 	.byte	0x75, 0x74, 0x65, 0x2f, 0x61, 0x74, 0x6f, 0x6d, 0x2f, 0x63, 0x6f, 0x70, 0x79, 0x5f, 0x74, 0x72
        /*007e*/ 	.byte	0x61, 0x69, 0x74, 0x73, 0x5f, 0x73, 0x6d, 0x31, 0x30, 0x30, 0x2e, 0x68, 0x70, 0x70, 0x00
	.type		$str$27,@object
	.size		$str$27,(__unnamed_1 - $str$27)
$str$27:
        /*008d*/ 	.byte	0x28, 0x28, 0x75, 0x69, 0x6e, 0x74, 0x33, 0x32, 0x5f, 0x74, 0x28, 0x74, 0x68, 0x72, 0x65, 0x61
        /*009d*/ 	.byte	0x64, 0x49, 0x64, 0x78, 0x2e, 0x78, 0x29, 0x20, 0x2f, 0x20, 0x33, 0x32, 0x29, 0x20, 0x25, 0x20
        /*00ad*/ 	.byte	0x34, 0x29, 0x20, 0x3d, 0x3d, 0x20, 0x28, 0x28, 0x28, 0x74, 0x6d, 0x65, 0x6d, 0x5f, 0x61, 0x64
        /*00bd*/ 	.byte	0x64, 0x72, 0x20, 0x3e, 0x3e, 0x20, 0x31, 0x36, 0x29, 0x20, 0x2f, 0x20, 0x33, 0x32, 0x29, 0x20
        /*00cd*/ 	.byte	0x25, 0x20, 0x34, 0x29, 0x00
	.type		__unnamed_1,@object
	.size		__unnamed_1,(__unnamed_2 - __unnamed_1)
__unnamed_1:
        /*00d2*/ 	.byte	0x61, 0x75, 0x74, 0x6f, 0x20, 0x63, 0x75, 0x74, 0x65, 0x3a, 0x3a, 0x61, 0x73, 0x5f, 0x70, 0x6f
        /* <DEDUP_REMOVED lines=24> */
        /*0262*/ 	.byte	0x43, 0x3c, 0x38, 0x31, 0x39, 0x32, 0x3e, 0x3e, 0x3e, 0x3e, 0x5d, 0x00
	.type		__unnamed_2,@object
	.size		__unnamed_2,(.L_2 - __unnamed_2)
__unnamed_2:
        /* <DEDUP_REMOVED lines=42> */
        /*050e*/ 	.byte	0x3e, 0x3e, 0x3e, 0x3e, 0x5d, 0x00
.L_2:


//--------------------- .nv.shared._ZN7cutlass13device_kernelINS_4conv6kernel13ConvUniversalINS1_16ConvProblemShapeILNS1_8OperatorE1ELi2EEENS1_10collective14CollectiveConvINS1_47MainloopSm100TmaUmmaWarpSpecializedImplicitGemmILS5_1ELi32ELi2ELi1ELi2EN4cute5tupleIJNSA_1CILi2EEENSC_ILi1EEESE_EEEEENSB_IJNSC_ILi256EEENSC_ILi128EEENSB_IJNSC_ILi32EEEEEEEEENS_12float_e4m3_tESM_NSA_8TiledMMAINSA_8MMA_AtomIJNSA_10MMA_TraitsINSA_25SM100_MMA_F8F6F4_2x1SM_SSEJSM_SM_fSH_SI_NSA_17integral_constantINSA_4UMMA5MajorELST_0EEENSR_IST_LST_1EEENSR_INSS_7ScaleInELSW_0EEESX_EEEEEENSA_6LayoutINSB_IJSE_SE_SE_EEENSB_IJNSC_ILi0EEES12_S12_EEEEENSB_IJNSA_10UnderscoreES15_S15_EEEEENS7_6detail27Sm100ImplicitGemmTileTraitsINSA_25SM100_TMA_2SM_LOAD_IM2COLENSA_14ComposedLayoutINSA_7SwizzleILi1ELi4ELi3EEENSA_18smem_ptr_flag_bitsILi8EEENS10_INSB_IJNSC_ILi8EEESJ_EEENSB_IJSJ_SE_EEEEEEEvEENS19_INSA_18SM100_TMA_2SM_LOADENS1B_INS1C_ILi2ELi4ELi3EEES1F_NS10_INSB_IJNSC_ILi64EEES1G_EEENSB_IJSE_S1O_EEEEEEEvEEEENS_8epilogue10collective18CollectiveEpilogueINS1V_23Sm100TmaWarpSpecializedILi2ELi2ELi64ELb0ELb0EEEJNSB_IJSI_SI_SK_EEENSB_IJNS10_ISI_SE_EENS10_IS1O_SE_EEEEESM_NSB_IJNSB_IJlllEEESE_S12_EEESM_S25_NS1V_6fusion15FusionCallbacksIS1Z_NS26_17LinearCombinationISM_fSM_fLNS_15FloatRoundStyleE2EEES20_S23_JEEENSA_5SM1004TMEM4LOAD26SM100_TMEM_LOAD_32dp32b64xENSA_20SM90_TMA_LOAD_IM2COLENS1B_IS1N_S1F_NS10_INSB_IJS1G_S1O_EEENSB_IJS1O_SE_EEEEEEENSA_39AutoVectorizingCopyWithAssumedAlignmentILi128EEENSA_21SM90_TMA_STORE_IM2COLES2K_S2M_S2M_EEEvvEEEEvNT_6ParamsE --------------------------
	.section	.nv.shared._ZN7cutlass13device_kernelINS_4conv6kernel13ConvUniversalINS1_16ConvProblemShapeILNS1_8OperatorE1ELi2EEENS1_10collective14CollectiveConvINS1_47MainloopSm100TmaUmmaWarpSpecializedImplicitGemmILS5_1ELi32ELi2ELi1ELi2EN4cute5tupleIJNSA_1CILi2EEENSC_ILi1EEESE_EEEEENSB_IJNSC_ILi256EEENSC_ILi128EEENSB_IJNSC_ILi32EEEEEEEEENS_12float_e4m3_tESM_NSA_8TiledMMAINSA_8MMA_AtomIJNSA_10MMA_TraitsINSA_25SM100_MMA_F8F6F4_2x1SM_SSEJSM_SM_fSH_SI_NSA_17integral_constantINSA_4UMMA5MajorELST_0EEENSR_IST_LST_1EEENSR_INSS_7ScaleInELSW_0EEESX_EEEEEENSA_6LayoutINSB_IJSE_SE_SE_EEENSB_IJNSC_ILi0EEES12_S12_EEEEENSB_IJNSA_10UnderscoreES15_S15_EEEEENS7_6detail27Sm100ImplicitGemmTileTraitsINSA_25SM100_TMA_2SM_LOAD_IM2COLENSA_14ComposedLayoutINSA_7SwizzleILi1ELi4ELi3EEENSA_18smem_ptr_flag_bitsILi8EEENS10_INSB_IJNSC_ILi8EEESJ_EEENSB_IJSJ_SE_EEEEEEEvEENS19_INSA_18SM100_TMA_2SM_LOADENS1B_INS1C_ILi2ELi4ELi3EEES1F_NS10_INSB_IJNSC_ILi64EEES1G_EEENSB_IJSE_S1O_EEEEEEEvEEEENS_8epilogue10collective18CollectiveEpilogueINS1V_23Sm100TmaWarpSpecializedILi2ELi2ELi64ELb0ELb0EEEJNSB_IJSI_SI_SK_EEENSB_IJNS10_ISI_SE_EENS10_IS1O_SE_EEEEESM_NSB_IJNSB_IJlllEEESE_S12_EEESM_S25_NS1V_6fusion15FusionCallbacksIS1Z_NS26_17LinearCombinationISM_fSM_fLNS_15FloatRoundStyleE2EEES20_S23_JEEENSA_5SM1004TMEM4LOAD26SM100_TMEM_LOAD_32dp32b64xENSA_20SM90_TMA_LOAD_IM2COLENS1B_IS1N_S1F_NS10_INSB_IJS1G_S1O_EEENSB_IJS1O_SE_EEEEEEENSA_39AutoVectorizingCopyWithAssumedAlignmentILi128EEENSA_21SM90_TMA_STORE_IM2COLES2K_S2M_S2M_EEEvvEEEEvNT_6ParamsE,"aw",@nobits
	.sectionflags	@""
	.align	16
	.zero		1024


//--------------------- .nv.shared.reserved.0     --------------------------
	.section	.nv.shared.reserved.0,"aw",@nobits
	.weak		__nv_reservedSMEM_offset_0_alias
	.size		__nv_reservedSMEM_offset_0_alias, 0, 64
	.other		__nv_reservedSMEM_offset_0_alias,@"STO_CUDA_RESERVED_SHARED STV_DEFAULT"
__nv_reservedSMEM_offset_0_alias:
	.zero		0
.nv.shared.reserved.0:
	.zero		64
	.weak		__nv_reservedSMEM_tcgen05_partition
	.type		__nv_reservedSMEM_tcgen05_partition,@object
	.size		__nv_reservedSMEM_tcgen05_partition,(.L_0 - __nv_reservedSMEM_tcgen05_partition)
__nv_reservedSMEM_tcgen05_partition:
	.zero		32
.L_0:


//--------------------- .nv.global                --------------------------
	.section	.nv.global,"aw",@nobits
.nv.global:
	.type		_ZN39_INTERNAL_c8469843_4_k_cu_2e6a8660_34744cute1_E,@object
	.size		_ZN39_INTERNAL_c8469843_4_k_cu_2e6a8660_34744cute1_E,(_ZN39_INTERNAL_c8469843_4_k_cu_2e6a8660_34744cuda3std3__45__cpo6cbeginE - _ZN39_INTERNAL_c8469843_4_k_cu_2e6a8660_34744cute1_E)
_ZN39_INTERNAL_c8469843_4_k_cu_2e6a8660_34744cute1_E:
	.zero		1
	.type		_ZN39_INTERNAL_c8469843_4_k_cu_2e6a8660_34744cuda3std3__45__cpo6cbeginE,@object
	.size		_ZN39_INTERNAL_c8469843_4_k_cu_2e6a8660_34744cuda3std3__45__cpo6cbeginE,(_ZN39_INTERNAL_c8469843_4_k_cu_2e6a8660_34744cuda3std3__48in_placeE - _ZN39_INTERNAL_c8469843_4_k_cu_2e6a8660_34744cuda3std3__45__cpo6cbeginE)
_ZN39_INTERNAL_c8469843_4_k_cu_2e6a8660_34744cuda3std3__45__cpo6cbeginE:
	.zero		1
	.type		_ZN39_INTERNAL_c8469843_4_k_cu_2e6a8660_34744cuda3std3__48in_placeE,@object
	.size		_ZN39_INTERNAL_c8469843_4_k_cu_2e6a8660_34744cuda3std3__48in_placeE,(_ZN39_INTERNAL_c8469843_4_k_cu_2e6a8660_34744cuda3std6ranges3__45__cpo9iter_moveE - _ZN39_INTERNAL_c8469843_4_k_cu_2e6a8660_34744cuda3std3__48in_placeE)
_ZN39_INTERNAL_c8469843_4_k_cu_2e6a8660_34744cuda3std3__48in_placeE:
	.zero		1
	.type		_ZN39_INTERNAL_c8469843_4_k_cu_2e6a8660_34744cuda3std6ranges3__45__cpo9iter_moveE,@object
	.size		_ZN39_INTERNAL_c8469843_4_k_cu_2e6a8660_34744cuda3std6ranges3__45__cpo9iter_moveE,(_ZN39_INTERNAL_c8469843_4_k_cu_2e6a8660_34744cuda3std3__45__cpo5beginE - _ZN39_INTERNAL_c8469843_4_k_cu_2e6a8660_34744cuda3std6ranges3__45__cpo9iter_moveE)
_ZN39_INTERNAL_c8469843_4_k_cu_2e6a8660_34744cuda3std6ranges3__45__cpo9iter_moveE:
	.zero		1
	.type		_ZN39_INTERNAL_c8469843_4_k_cu_2e6a8660_34744cuda3std3__45__cpo5beginE,@object
	.size		_ZN39_INTERNAL_c8469843_4_k_cu_2e6a8660_34744cuda3std3__45__cpo5beginE,(_ZN39_INTERNAL_c8469843_4_k_cu_2e6a8660_34744cuda3std3__441_GLOBAL__N__c8469843_4_k_cu_2e6a8660_34746ignoreE - _ZN39_INTERNAL_c8469843_4_k_cu_2e6a8660_34744cuda3std3__45__cpo5beginE)
_ZN39_INTERNAL_c8469843_4_k_cu_2e6a8660_34744cuda3std3__45__cpo5beginE:
	.zero		1
	.type		_ZN39_INTERNAL_c8469843_4_k_cu_2e6a8660_34744cuda3std3__441_GLOBAL__N__c8469843_4_k_cu_2e6a8660_34746ignoreE,@object
	.size		_ZN39_INTERNAL_c8469843_4_k_cu_2e6a8660_34744cuda3std3__441_GLOBAL__N__c8469843_4_k_cu_2e6a8660_34746ignoreE,(_ZN39_INTERNAL_c8469843_4_k_cu_2e6a8660_34744cute7productE - _ZN39_INTERNAL_c8469843_4_k_cu_2e6a8660_34744cuda3std3__441_GLOBAL__N__c8469843_4_k_cu_2e6a8660_34746ignoreE)
_ZN39_INTERNAL_c8469843_4_k_cu_2e6a8660_34744cuda3std3__441_GLOBAL__N__c8469843_4_k_cu_2e6a8660_34746ignoreE:
	.zero		1
	.type		_ZN39_INTERNAL_c8469843_4_k_cu_2e6a8660_34744cute7productE,@object
	.size		_ZN39_INTERNAL_c8469843_4_k_cu_2e6a8660_34744cute7productE,(_ZN39_INTERNAL_c8469843_4_k_cu_2e6a8660_34744cuda3std3__45__cpo3endE - _ZN39_INTERNAL_c8469843_4_k_cu_2e6a8660_34744cute7productE)
_ZN39_INTERNAL_c8469843_4_k_cu_2e6a8660_34744cute7productE:
	.zero		1
	.type		_ZN39_INTERNAL_c8469843_4_k_cu_2e6a8660_34744cuda3std3__45__cpo3endE,@object
	.size		_ZN39_INTERNAL_c8469843_4_k_cu_2e6a8660_34744cuda3std3__45__cpo3endE,(_ZN39_INTERNAL_c8469843_4_k_cu_2e6a8660_34744cuda3std3__419piecewise_constructE - _ZN39_INTERNAL_c8469843_4_k_cu_2e6a8660_34744cuda3std3__45__cpo3endE)
_ZN39_INTERNAL_c8469843_4_k_cu_2e6a8660_34744cuda3std3__45__cpo3endE:
	.zero		1
	.type		_ZN39_INTERNAL_c8469843_4_k_cu_2e6a8660_34744cuda3std3__419piecewise_constructE,@object
	.size		_ZN39_INTERNAL_c8469843_4_k_cu_2e6a8660_34744cuda3std3__419piecewise_constructE,(_ZN39_INTERNAL_c8469843_4_k_cu_2e6a8660_34744cuda3std3__45__cpo4cendE - _ZN39_INTERNAL_c8469843_4_k_cu_2e6a8660_34744cuda3std3__419piecewise_constructE)
_ZN39_INTERNAL_c8469843_4_k_cu_2e6a8660_34744cuda3std3__419piecewise_constructE:
	.zero		1
	.type		_ZN39_INTERNAL_c8469843_4_k_cu_2e6a8660_34744cuda3std3__45__cpo4cendE,@object
	.size		_ZN39_INTERNAL_c8469843_4_k_cu_2e6a8660_34744cuda3std3__45__cpo4cendE,(_ZN39_INTERNAL_c8469843_4_k_cu_2e6a8660_34744cuda3std6ranges3__45__cpo4swapE - _ZN39_INTERNAL_c8469843_4_k_cu_2e6a8660_34744cuda3std3__45__cpo4cendE)
_ZN39_INTERNAL_c8469843_4_k_cu_2e6a8660_34744cuda3std3__45__cpo4cendE:
	.zero		1
	.type		_ZN39_INTERNAL_c8469843_4_k_cu_2e6a8660_34744cuda3std6ranges3__45__cpo4swapE,@object
	.size		_ZN39_INTERNAL_c8469843_4_k_cu_2e6a8660_34744cuda3std6ranges3__45__cpo4swapE,(.L_10 - _ZN39_INTERNAL_c8469843_4_k_cu_2e6a8660_34744cuda3std6ranges3__45__cpo4swapE)
_ZN39_INTERNAL_c8469843_4_k_cu_2e6a8660_34744cuda3std6ranges3__45__cpo4swapE:
	.zero		1
.L_10:


//--------------------- .nv.constant0._ZN7cutlass13device_kernelINS_4conv6kernel13ConvUniversalINS1_16ConvProblemShapeILNS1_8OperatorE1ELi2EEENS1_10collective14CollectiveConvINS1_47MainloopSm100TmaUmmaWarpSpecializedImplicitGemmILS5_1ELi32ELi2ELi1ELi2EN4cute5tupleIJNSA_1CILi2EEENSC_ILi1EEESE_EEEEENSB_IJNSC_ILi256EEENSC_ILi128EEENSB_IJNSC_ILi32EEEEEEEEENS_12float_e4m3_tESM_NSA_8TiledMMAINSA_8MMA_AtomIJNSA_10MMA_TraitsINSA_25SM100_MMA_F8F6F4_2x1SM_SSEJSM_SM_fSH_SI_NSA_17integral_constantINSA_4UMMA5MajorELST_0EEENSR_IST_LST_1EEENSR_INSS_7ScaleInELSW_0EEESX_EEEEEENSA_6LayoutINSB_IJSE_SE_SE_EEENSB_IJNSC_ILi0EEES12_S12_EEEEENSB_IJNSA_10UnderscoreES15_S15_EEEEENS7_6detail27Sm100ImplicitGemmTileTraitsINSA_25SM100_TMA_2SM_LOAD_IM2COLENSA_14ComposedLayoutINSA_7SwizzleILi1ELi4ELi3EEENSA_18smem_ptr_flag_bitsILi8EEENS10_INSB_IJNSC_ILi8EEESJ_EEENSB_IJSJ_SE_EEEEEEEvEENS19_INSA_18SM100_TMA_2SM_LOADENS1B_INS1C_ILi2ELi4ELi3EEES1F_NS10_INSB_IJNSC_ILi64EEES1G_EEENSB_IJSE_S1O_EEEEEEEvEEEENS_8epilogue10collective18CollectiveEpilogueINS1V_23Sm100TmaWarpSpecializedILi2ELi2ELi64ELb0ELb0EEEJNSB_IJSI_SI_SK_EEENSB_IJNS10_ISI_SE_EENS10_IS1O_SE_EEEEESM_NSB_IJNSB_IJlllEEESE_S12_EEESM_S25_NS1V_6fusion15FusionCallbacksIS1Z_NS26_17LinearCombinationISM_fSM_fLNS_15FloatRoundStyleE2EEES20_S23_JEEENSA_5SM1004TMEM4LOAD26SM100_TMEM_LOAD_32dp32b64xENSA_20SM90_TMA_LOAD_IM2COLENS1B_IS1N_S1F_NS10_INSB_IJS1G_S1O_EEENSB_IJS1O_SE_EEEEEEENSA_39AutoVectorizingCopyWithAssumedAlignmentILi128EEENSA_21SM90_TMA_STORE_IM2COLES2K_S2M_S2M_EEEvvEEEEvNT_6ParamsE --------------------------
	.section	.nv.constant0._ZN7cutlass13device_kernelINS_4conv6kernel13ConvUniversalINS1_16ConvProblemShapeILNS1_8OperatorE1ELi2EEENS1_10collective14CollectiveConvINS1_47MainloopSm100TmaUmmaWarpSpecializedImplicitGemmILS5_1ELi32ELi2ELi1ELi2EN4cute5tupleIJNSA_1CILi2EEENSC_ILi1EEESE_EEEEENSB_IJNSC_ILi256EEENSC_ILi128EEENSB_IJNSC_ILi32EEEEEEEEENS_12float_e4m3_tESM_NSA_8TiledMMAINSA_8MMA_AtomIJNSA_10MMA_TraitsINSA_25SM100_MMA_F8F6F4_2x1SM_SSEJSM_SM_fSH_SI_NSA_17integral_constantINSA_4UMMA5MajorELST_0EEENSR_IST_LST_1EEENSR_INSS_7ScaleInELSW_0EEESX_EEEEEENSA_6LayoutINSB_IJSE_SE_SE_EEENSB_IJNSC_ILi0EEES12_S12_EEEEENSB_IJNSA_10UnderscoreES15_S15_EEEEENS7_6detail27Sm100ImplicitGemmTileTraitsINSA_25SM100_TMA_2SM_LOAD_IM2COLENSA_14ComposedLayoutINSA_7SwizzleILi1ELi4ELi3EEENSA_18smem_ptr_flag_bitsILi8EEENS10_INSB_IJNSC_ILi8EEESJ_EEENSB_IJSJ_SE_EEEEEEEvEENS19_INSA_18SM100_TMA_2SM_LOADENS1B_INS1C_ILi2ELi4ELi3EEES1F_NS10_INSB_IJNSC_ILi64EEES1G_EEENSB_IJSE_S1O_EEEEEEEvEEEENS_8epilogue10collective18CollectiveEpilogueINS1V_23Sm100TmaWarpSpecializedILi2ELi2ELi64ELb0ELb0EEEJNSB_IJSI_SI_SK_EEENSB_IJNS10_ISI_SE_EENS10_IS1O_SE_EEEEESM_NSB_IJNSB_IJlllEEESE_S12_EEESM_S25_NS1V_6fusion15FusionCallbacksIS1Z_NS26_17LinearCombinationISM_fSM_fLNS_15FloatRoundStyleE2EEES20_S23_JEEENSA_5SM1004TMEM4LOAD26SM100_TMEM_LOAD_32dp32b64xENSA_20SM90_TMA_LOAD_IM2COLENS1B_IS1N_S1F_NS10_INSB_IJS1G_S1O_EEENSB_IJS1O_SE_EEEEEEENSA_39AutoVectorizingCopyWithAssumedAlignmentILi128EEENSA_21SM90_TMA_STORE_IM2COLES2K_S2M_S2M_EEEvvEEEEvNT_6ParamsE,"a",@progbits
	.sectionflags	@""
	.align	4
.nv.constant0._ZN7cutlass13device_kernelINS_4conv6kernel13ConvUniversalINS1_16ConvProblemShapeILNS1_8OperatorE1ELi2EEENS1_10collective14CollectiveConvINS1_47MainloopSm100TmaUmmaWarpSpecializedImplicitGemmILS5_1ELi32ELi2ELi1ELi2EN4cute5tupleIJNSA_1CILi2EEENSC_ILi1EEESE_EEEEENSB_IJNSC_ILi256EEENSC_ILi128EEENSB_IJNSC_ILi32EEEEEEEEENS_12float_e4m3_tESM_NSA_8TiledMMAINSA_8MMA_AtomIJNSA_10MMA_TraitsINSA_25SM100_MMA_F8F6F4_2x1SM_SSEJSM_SM_fSH_SI_NSA_17integral_constantINSA_4UMMA5MajorELST_0EEENSR_IST_LST_1EEENSR_INSS_7ScaleInELSW_0EEESX_EEEEEENSA_6LayoutINSB_IJSE_SE_SE_EEENSB_IJNSC_ILi0EEES12_S12_EEEEENSB_IJNSA_10UnderscoreES15_S15_EEEEENS7_6detail27Sm100ImplicitGemmTileTraitsINSA_25SM100_TMA_2SM_LOAD_IM2COLENSA_14ComposedLayoutINSA_7SwizzleILi1ELi4ELi3EEENSA_18smem_ptr_flag_bitsILi8EEENS10_INSB_IJNSC_ILi8EEESJ_EEENSB_IJSJ_SE_EEEEEEEvEENS19_INSA_18SM100_TMA_2SM_LOADENS1B_INS1C_ILi2ELi4ELi3EEES1F_NS10_INSB_IJNSC_ILi64EEES1G_EEENSB_IJSE_S1O_EEEEEEEvEEEENS_8epilogue10collective18CollectiveEpilogueINS1V_23Sm100TmaWarpSpecializedILi2ELi2ELi64ELb0ELb0EEEJNSB_IJSI_SI_SK_EEENSB_IJNS10_ISI_SE_EENS10_IS1O_SE_EEEEESM_NSB_IJNSB_IJlllEEESE_S12_EEESM_S25_NS1V_6fusion15FusionCallbacksIS1Z_NS26_17LinearCombinationISM_fSM_fLNS_15FloatRoundStyleE2EEES20_S23_JEEENSA_5SM1004TMEM4LOAD26SM100_TMEM_LOAD_32dp32b64xENSA_20SM90_TMA_LOAD_IM2COLENS1B_IS1N_S1F_NS10_INSB_IJS1G_S1O_EEENSB_IJS1O_SE_EEEEEEENSA_39AutoVectorizingCopyWithAssumedAlignmentILi128EEENSA_21SM90_TMA_STORE_IM2COLES2K_S2M_S2M_EEEvvEEEEvNT_6ParamsE:
	.zero		2944


//--------------------- SYMBOLS --------------------------

	.type		.nv.reservedSmem.offset0,@object
	.size		.nv.reservedSmem.offset0,0x4
	.type		.nv.reservedSmem.cap,@object
	.size		.nv.reservedSmem.cap,0x4
	.type		__assertfail,@function
